//
// Generated by NVIDIA NVVM Compiler
//
// Compiler Build ID: CL-36424714
// Cuda compilation tools, release 13.0, V13.0.88
// Based on NVVM 20.0.0
//

.version 9.0
.target sm_100
.address_size 64

	// .globl	_Z9calculatePci
.func  (.param .align 16 .b8 func_retval0[16]) __internal_trig_reduction_slowpathd
(
	.param .b64 __internal_trig_reduction_slowpathd_param_0
)
;
.global .align 8 .b8 __cudart_i2opi_d[144] = {8, 93, 141, 31, 177, 95, 251, 107, 234, 146, 82, 138, 247, 57, 7, 61, 123, 241, 229, 235, 199, 186, 39, 117, 45, 234, 95, 158, 102, 63, 70, 79, 183, 9, 203, 39, 207, 126, 54, 109, 31, 109, 10, 90, 139, 17, 47, 239, 15, 152, 5, 222, 255, 151, 248, 31, 59, 40, 249, 189, 139, 95, 132, 156, 244, 57, 83, 131, 57, 214, 145, 57, 65, 126, 95, 180, 38, 112, 156, 233, 132, 68, 187, 46, 245, 53, 130, 232, 62, 167, 41, 177, 28, 235, 29, 254, 28, 146, 209, 9, 234, 46, 73, 6, 224, 210, 77, 66, 58, 110, 36, 183, 97, 197, 187, 222, 171, 99, 81, 254, 65, 144, 67, 60, 153, 149, 98, 219, 192, 221, 52, 245, 209, 87, 39, 252, 41, 21, 68, 78, 110, 131, 249, 162};
.global .align 16 .b8 __cudart_sin_cos_coeffs[128] = {70, 210, 176, 44, 241, 229, 90, 190, 146, 227, 172, 105, 227, 29, 199, 62, 161, 98, 219, 25, 160, 1, 42, 191, 24, 8, 17, 17, 17, 17, 129, 63, 84, 85, 85, 85, 85, 85, 197, 191, 0, 0, 0, 0, 0, 0, 0, 0, 0, 0, 0, 0, 0, 0, 0, 0, 100, 129, 253, 32, 131, 255, 168, 189, 40, 133, 239, 193, 167, 238, 33, 62, 217, 230, 6, 142, 79, 126, 146, 190, 233, 188, 221, 25, 160, 1, 250, 62, 71, 93, 193, 22, 108, 193, 86, 191, 81, 85, 85, 85, 85, 85, 165, 63, 0, 0, 0, 0, 0, 0, 224, 191, 0, 0, 0, 0, 0, 0, 240, 63};

.visible .entry _Z9calculatePci(
	.param .u64 .ptr .align 1 _Z9calculatePci_param_0,
	.param .u32 _Z9calculatePci_param_1
)
{
	.reg .pred 	%p<10>;
	.reg .b32 	%r<47>;
	.reg .b64 	%rd<9>;
	.reg .b64 	%fd<84>;

	ld.param.u64 	%rd2, [_Z9calculatePci_param_0];
	ld.param.u32 	%r15, [_Z9calculatePci_param_1];
	mov.u32 	%r16, %ntid.x;
	mov.u32 	%r17, %ntid.y;
	mov.u32 	%r18, %ctaid.x;
	mov.u32 	%r19, %tid.y;
	mov.u32 	%r20, %tid.x;
	mad.lo.s32 	%r21, %r18, %r17, %r19;
	mad.lo.s32 	%r1, %r21, %r16, %r20;
	setp.ge.s32 	%p1, %r1, %r15;
	@%p1 bra 	$L__BB0_13;
	cvta.to.global.u64 	%rd3, %rd2;
	mul.lo.s32 	%r23, %r1, 3;
	mul.wide.s32 	%rd4, %r23, 8;
	add.s64 	%rd1, %rd3, %rd4;
	ld.global.f64 	%fd15, [%rd1];
	ld.global.f64 	%fd16, [%rd1+8];
	mul.f64 	%fd17, %fd16, %fd16;
	fma.rn.f64 	%fd18, %fd15, %fd15, %fd17;
	add.f64 	%fd19, %fd15, %fd15;
	fma.rn.f64 	%fd1, %fd19, %fd16, %fd18;
	{
	.reg .b32 %temp; 
	mov.b64 	{%temp, %r42}, %fd1;
	}
	{
	.reg .b32 %temp; 
	mov.b64 	{%r43, %temp}, %fd1;
	}
	setp.gt.s32 	%p2, %r42, 1048575;
	mov.b32 	%r44, -1023;
	mov.f64 	%fd80, %fd1;
	@%p2 bra 	$L__BB0_3;
	mul.f64 	%fd80, %fd1, 0d4350000000000000;
	{
	.reg .b32 %temp; 
	mov.b64 	{%temp, %r42}, %fd80;
	}
	{
	.reg .b32 %temp; 
	mov.b64 	{%r43, %temp}, %fd80;
	}
	mov.b32 	%r44, -1077;
$L__BB0_3:
	add.s32 	%r25, %r42, -1;
	setp.gt.u32 	%p3, %r25, 2146435070;
	@%p3 bra 	$L__BB0_7;
	shr.u32 	%r28, %r42, 20;
	add.s32 	%r45, %r44, %r28;
	and.b32  	%r29, %r42, 1048575;
	or.b32  	%r30, %r29, 1072693248;
	mov.b64 	%fd81, {%r43, %r30};
	setp.lt.u32 	%p5, %r30, 1073127583;
	@%p5 bra 	$L__BB0_6;
	{
	.reg .b32 %temp; 
	mov.b64 	{%r31, %temp}, %fd81;
	}
	{
	.reg .b32 %temp; 
	mov.b64 	{%temp, %r32}, %fd81;
	}
	add.s32 	%r33, %r32, -1048576;
	mov.b64 	%fd81, {%r31, %r33};
	add.s32 	%r45, %r45, 1;
$L__BB0_6:
	add.f64 	%fd21, %fd81, 0dBFF0000000000000;
	add.f64 	%fd22, %fd81, 0d3FF0000000000000;
	rcp.approx.ftz.f64 	%fd23, %fd22;
	neg.f64 	%fd24, %fd22;
	fma.rn.f64 	%fd25, %fd24, %fd23, 0d3FF0000000000000;
	fma.rn.f64 	%fd26, %fd25, %fd25, %fd25;
	fma.rn.f64 	%fd27, %fd26, %fd23, %fd23;
	mul.f64 	%fd28, %fd21, %fd27;
	fma.rn.f64 	%fd29, %fd21, %fd27, %fd28;
	mul.f64 	%fd30, %fd29, %fd29;
	fma.rn.f64 	%fd31, %fd30, 0d3EB1380B3AE80F1E, 0d3ED0EE258B7A8B04;
	fma.rn.f64 	%fd32, %fd31, %fd30, 0d3EF3B2669F02676F;
	fma.rn.f64 	%fd33, %fd32, %fd30, 0d3F1745CBA9AB0956;
	fma.rn.f64 	%fd34, %fd33, %fd30, 0d3F3C71C72D1B5154;
	fma.rn.f64 	%fd35, %fd34, %fd30, 0d3F624924923BE72D;
	fma.rn.f64 	%fd36, %fd35, %fd30, 0d3F8999999999A3C4;
	fma.rn.f64 	%fd37, %fd36, %fd30, 0d3FB5555555555554;
	sub.f64 	%fd38, %fd21, %fd29;
	add.f64 	%fd39, %fd38, %fd38;
	neg.f64 	%fd40, %fd29;
	fma.rn.f64 	%fd41, %fd40, %fd21, %fd39;
	mul.f64 	%fd42, %fd27, %fd41;
	mul.f64 	%fd43, %fd30, %fd37;
	fma.rn.f64 	%fd44, %fd43, %fd29, %fd42;
	xor.b32  	%r34, %r45, -2147483648;
	mov.b32 	%r35, 1127219200;
	mov.b64 	%fd45, {%r34, %r35};
	mov.b32 	%r36, -2147483648;
	mov.b64 	%fd46, {%r36, %r35};
	sub.f64 	%fd47, %fd45, %fd46;
	fma.rn.f64 	%fd48, %fd47, 0d3FE62E42FEFA39EF, %fd29;
	fma.rn.f64 	%fd49, %fd47, 0dBFE62E42FEFA39EF, %fd48;
	sub.f64 	%fd50, %fd49, %fd29;
	sub.f64 	%fd51, %fd44, %fd50;
	fma.rn.f64 	%fd52, %fd47, 0d3C7ABC9E3B39803F, %fd51;
	add.f64 	%fd82, %fd48, %fd52;
	bra.uni 	$L__BB0_8;
$L__BB0_7:
	fma.rn.f64 	%fd20, %fd80, 0d7FF0000000000000, 0d7FF0000000000000;
	{
	.reg .b32 %temp; 
	mov.b64 	{%temp, %r26}, %fd80;
	}
	and.b32  	%r27, %r26, 2147483647;
	setp.eq.s32 	%p4, %r27, 0;
	selp.f64 	%fd82, 0dFFF0000000000000, %fd20, %p4;
$L__BB0_8:
	abs.f64 	%fd10, %fd1;
	setp.neu.f64 	%p6, %fd10, 0d7FF0000000000000;
	@%p6 bra 	$L__BB0_10;
	mov.f64 	%fd58, 0d0000000000000000;
	mul.rn.f64 	%fd83, %fd1, %fd58;
	mov.b32 	%r46, 0;
	bra.uni 	$L__BB0_12;
$L__BB0_10:
	mul.f64 	%fd53, %fd1, 0d3FE45F306DC9C883;
	cvt.rni.s32.f64 	%r46, %fd53;
	cvt.rn.f64.s32 	%fd54, %r46;
	fma.rn.f64 	%fd55, %fd54, 0dBFF921FB54442D18, %fd1;
	fma.rn.f64 	%fd56, %fd54, 0dBC91A62633145C00, %fd55;
	fma.rn.f64 	%fd83, %fd54, 0dB97B839A252049C0, %fd56;
	setp.ltu.f64 	%p7, %fd10, 0d41E0000000000000;
	@%p7 bra 	$L__BB0_12;
	{ // callseq 0, 0
	.param .b64 param0;
	st.param.f64 	[param0], %fd1;
	.param .align 16 .b8 retval0[16];
	call.uni (retval0), 
	__internal_trig_reduction_slowpathd, 
	(
	param0
	);
	ld.param.f64 	%fd83, [retval0];
	ld.param.b32 	%r46, [retval0+8];
	} // callseq 0
$L__BB0_12:
	shl.b32 	%r39, %r46, 6;
	cvt.u64.u32 	%rd5, %r39;
	and.b64  	%rd6, %rd5, 64;
	mov.u64 	%rd7, __cudart_sin_cos_coeffs;
	add.s64 	%rd8, %rd7, %rd6;
	mul.rn.f64 	%fd59, %fd83, %fd83;
	and.b32  	%r40, %r46, 1;
	setp.eq.b32 	%p8, %r40, 1;
	selp.f64 	%fd60, 0dBDA8FF8320FD8164, 0d3DE5DB65F9785EBA, %p8;
	ld.global.nc.v2.f64 	{%fd61, %fd62}, [%rd8];
	fma.rn.f64 	%fd63, %fd60, %fd59, %fd61;
	fma.rn.f64 	%fd64, %fd63, %fd59, %fd62;
	ld.global.nc.v2.f64 	{%fd65, %fd66}, [%rd8+16];
	fma.rn.f64 	%fd67, %fd64, %fd59, %fd65;
	fma.rn.f64 	%fd68, %fd67, %fd59, %fd66;
	ld.global.nc.v2.f64 	{%fd69, %fd70}, [%rd8+32];
	fma.rn.f64 	%fd71, %fd68, %fd59, %fd69;
	fma.rn.f64 	%fd72, %fd71, %fd59, %fd70;
	fma.rn.f64 	%fd73, %fd72, %fd83, %fd83;
	fma.rn.f64 	%fd74, %fd72, %fd59, 0d3FF0000000000000;
	selp.f64 	%fd75, %fd74, %fd73, %p8;
	and.b32  	%r41, %r46, 2;
	setp.eq.s32 	%p9, %r41, 0;
	mov.f64 	%fd76, 0d0000000000000000;
	sub.f64 	%fd77, %fd76, %fd75;
	selp.f64 	%fd78, %fd75, %fd77, %p9;
	div.rn.f64 	%fd79, %fd82, %fd78;
	st.global.f64 	[%rd1+16], %fd79;
$L__BB0_13:
	ret;

}
.func  (.param .align 16 .b8 func_retval0[16]) __internal_trig_reduction_slowpathd(
	.param .b64 __internal_trig_reduction_slowpathd_param_0
)
{
	.local .align 8 .b8 	__local_depot1[40];
	.reg .b64 	%SP;
	.reg .b64 	%SPL;
	.reg .pred 	%p<10>;
	.reg .b32 	%r<47>;
	.reg .b64 	%rd<74>;
	.reg .b64 	%fd<5>;

	mov.u64 	%SPL, __local_depot1;
	ld.param.f64 	%fd4, [__internal_trig_reduction_slowpathd_param_0];
	add.u64 	%rd1, %SPL, 0;
	{
	.reg .b32 %temp; 
	mov.b64 	{%temp, %r1}, %fd4;
	}
	shr.u32 	%r2, %r1, 20;
	and.b32  	%r3, %r2, 2047;
	setp.eq.s32 	%p1, %r3, 2047;
	mov.b32 	%r46, 0;
	@%p1 bra 	$L__BB1_9;
	add.s32 	%r20, %r3, -1024;
	mov.b64 	%rd20, %fd4;
	shl.b64 	%rd2, %rd20, 11;
	shr.u32 	%r4, %r20, 6;
	sub.s32 	%r45, 15, %r4;
	sub.s32 	%r21, 19, %r4;
	setp.lt.u32 	%p2, %r20, 128;
	selp.b32 	%r6, 18, %r21, %p2;
	setp.ge.s32 	%p3, %r45, %r6;
	mov.b64 	%rd70, 0;
	@%p3 bra 	$L__BB1_4;
	add.s32 	%r23, %r6, %r4;
	neg.s32 	%r43, %r23;
	or.b64  	%rd3, %rd2, -9223372036854775808;
	mov.b64 	%rd70, 0;
	mov.b32 	%r42, 0;
	mov.u64 	%rd25, __cudart_i2opi_d;
	mov.u32 	%r44, %r45;
$L__BB1_3:
	.pragma "nounroll";
	mul.wide.s32 	%rd22, %r42, 8;
	add.s64 	%rd23, %rd1, %rd22;
	mul.wide.s32 	%rd24, %r44, 8;
	add.s64 	%rd26, %rd25, %rd24;
	ld.global.nc.u64 	%rd27, [%rd26];
	{
	.reg .u32 %r0, %r1, %r2, %r3, %alo, %ahi, %blo, %bhi, %clo, %chi;
	mov.b64 	{%alo,%ahi}, %rd27;
	mov.b64 	{%blo,%bhi}, %rd3;
	mov.b64 	{%clo,%chi}, %rd70;
	mad.lo.cc.u32 	%r0, %alo, %blo, %clo;
	madc.hi.cc.u32 	%r1, %alo, %blo, %chi;
	madc.hi.u32 	%r2, %alo, %bhi, 0;
	mad.lo.cc.u32 	%r1, %alo, %bhi, %r1;
	madc.hi.cc.u32 	%r2, %ahi, %blo, %r2;
	madc.hi.u32 	%r3, %ahi, %bhi, 0;
	mad.lo.cc.u32 	%r1, %ahi, %blo, %r1;
	madc.lo.cc.u32 	%r2, %ahi, %bhi, %r2;
	addc.u32 	%r3, %r3, 0;
	mov.b64 	%rd28, {%r0,%r1};
	mov.b64 	%rd70, {%r2,%r3};
	}
	st.local.u64 	[%rd23], %rd28;
	add.s32 	%r44, %r44, 1;
	add.s32 	%r43, %r43, 1;
	add.s32 	%r42, %r42, 1;
	setp.ne.s32 	%p4, %r43, -15;
	mov.u32 	%r45, %r6;
	@%p4 bra 	$L__BB1_3;
$L__BB1_4:
	cvt.s64.s32 	%rd29, %r45;
	cvt.u64.u32 	%rd30, %r4;
	add.s64 	%rd31, %rd30, %rd29;
	shl.b64 	%rd32, %rd31, 3;
	add.s64 	%rd33, %rd1, %rd32;
	st.local.u64 	[%rd33+-120], %rd70;
	and.b32  	%r15, %r2, 63;
	ld.local.u64 	%rd72, [%rd1+16];
	ld.local.u64 	%rd71, [%rd1+24];
	setp.eq.s32 	%p5, %r15, 0;
	@%p5 bra 	$L__BB1_6;
	shl.b64 	%rd34, %rd71, %r15;
	shr.u64 	%rd35, %rd72, 1;
	xor.b32  	%r24, %r15, 63;
	shr.u64 	%rd36, %rd35, %r24;
	or.b64  	%rd71, %rd34, %rd36;
	ld.local.u64 	%rd37, [%rd1+8];
	shl.b64 	%rd38, %rd72, %r15;
	shr.u64 	%rd39, %rd37, 1;
	shr.u64 	%rd40, %rd39, %r24;
	or.b64  	%rd72, %rd38, %rd40;
$L__BB1_6:
	and.b32  	%r25, %r1, -2147483648;
	shr.u64 	%rd41, %rd71, 62;
	cvt.u32.u64 	%r26, %rd41;
	mov.b64 	{%r27, %r28}, %rd71;
	mov.b64 	{%r29, %r30}, %rd72;
	shf.l.wrap.b32 	%r31, %r30, %r27, 2;
	shf.l.wrap.b32 	%r32, %r27, %r28, 2;
	mov.b64 	%rd42, {%r31, %r32};
	shl.b64 	%rd43, %rd72, 2;
	shr.u64 	%rd44, %rd42, 63;
	cvt.u32.u64 	%r33, %rd44;
	add.s32 	%r34, %r33, %r26;
	setp.eq.s32 	%p6, %r25, 0;
	neg.s32 	%r35, %r34;
	selp.b32 	%r46, %r34, %r35, %p6;
	setp.gt.s64 	%p7, %rd42, -1;
	mov.b64 	%rd45, 0;
	{
	.reg .u32 %r0, %r1, %r2, %r3, %a0, %a1, %a2, %a3, %b0, %b1, %b2, %b3;
	mov.b64 	{%a0,%a1}, %rd45;
	mov.b64 	{%a2,%a3}, %rd45;
	mov.b64 	{%b0,%b1}, %rd43;
	mov.b64 	{%b2,%b3}, %rd42;
	sub.cc.u32 	%r0, %a0, %b0;
	subc.cc.u32 	%r1, %a1, %b1;
	subc.cc.u32 	%r2, %a2, %b2;
	subc.u32 	%r3, %a3, %b3;
	mov.b64 	%rd46, {%r0,%r1};
	mov.b64 	%rd47, {%r2,%r3};
	}
	xor.b32  	%r36, %r25, -2147483648;
	selp.b64 	%rd73, %rd42, %rd47, %p7;
	selp.b64 	%rd14, %rd43, %rd46, %p7;
	selp.b32 	%r17, %r25, %r36, %p7;
	clz.b64 	%r37, %rd73;
	cvt.u64.u32 	%rd15, %r37;
	setp.eq.s32 	%p8, %r37, 0;
	@%p8 bra 	$L__BB1_8;
	cvt.u32.u64 	%r38, %rd15;
	and.b32  	%r39, %r38, 63;
	shl.b64 	%rd48, %rd73, %r39;
	shr.u64 	%rd49, %rd14, 1;
	not.b32 	%r40, %r38;
	and.b32  	%r41, %r40, 63;
	shr.u64 	%rd50, %rd49, %r41;
	or.b64  	%rd73, %rd48, %rd50;
$L__BB1_8:
	mov.b64 	%rd51, -3958705157555305931;
	{
	.reg .u32 %r0, %r1, %r2, %r3, %alo, %ahi, %blo, %bhi;
	mov.b64 	{%alo,%ahi}, %rd73;
	mov.b64 	{%blo,%bhi}, %rd51;
	mul.lo.u32 	%r0, %alo, %blo;
	mul.hi.u32 	%r1, %alo, %blo;
	mad.lo.cc.u32 	%r1, %alo, %bhi, %r1;
	madc.hi.u32 	%r2, %alo, %bhi, 0;
	mad.lo.cc.u32 	%r1, %ahi, %blo, %r1;
	madc.hi.cc.u32 	%r2, %ahi, %blo, %r2;
	madc.hi.u32 	%r3, %ahi, %bhi, 0;
	mad.lo.cc.u32 	%r2, %ahi, %bhi, %r2;
	addc.u32 	%r3, %r3, 0;
	mov.b64 	%rd52, {%r0,%r1};
	mov.b64 	%rd53, {%r2,%r3};
	}
	setp.gt.s64 	%p9, %rd53, 0;
	{
	.reg .u32 %r0, %r1, %r2, %r3, %a0, %a1, %a2, %a3, %b0, %b1, %b2, %b3;
	mov.b64 	{%a0,%a1}, %rd52;
	mov.b64 	{%a2,%a3}, %rd53;
	mov.b64 	{%b0,%b1}, %rd52;
	mov.b64 	{%b2,%b3}, %rd53;
	add.cc.u32 	%r0, %a0, %b0;
	addc.cc.u32 	%r1, %a1, %b1;
	addc.cc.u32 	%r2, %a2, %b2;
	addc.u32 	%r3, %a3, %b3;
	mov.b64 	%rd54, {%r0,%r1};
	mov.b64 	%rd55, {%r2,%r3};
	}
	selp.b64 	%rd56, %rd55, %rd53, %p9;
	selp.s64 	%rd57, -1, 0, %p9;
	sub.s64 	%rd58, %rd57, %rd15;
	cvt.u64.u32 	%rd59, %r17;
	shl.b64 	%rd60, %rd59, 32;
	add.s64 	%rd61, %rd56, 1;
	shr.u64 	%rd62, %rd61, 10;
	add.s64 	%rd63, %rd62, 1;
	shr.u64 	%rd64, %rd63, 1;
	shl.b64 	%rd65, %rd58, 52;
	add.s64 	%rd66, %rd65, %rd64;
	add.s64 	%rd67, %rd66, 4602678819172646912;
	or.b64  	%rd68, %rd67, %rd60;
	mov.b64 	%fd4, %rd68;
$L__BB1_9:
	st.param.f64 	[func_retval0], %fd4;
	st.param.b32 	[func_retval0+8], %r46;
	ret;

}


// ===== COMPILED SASS (sm_100) =====

	.target	sm_100

	.elftype	@"ET_EXEC"


//--------------------- .note.nv.tkinfo           --------------------------
	.section	.note.nv.tkinfo,"",@"SHT_NOTE"
	.sectionflags	@"SHF_NOTE_NV_TKINFO"
	.tkinfo
        /*0018*/ 	.word	0x00000002
        /*0030*/ 	.string	""
        /*0030*/ 	.string	"ptxas"
        /*0030*/ 	.string	"Cuda compilation tools, release 13.0, V13.0.88"
        /*0030*/ 	.string	"Build cuda_13.0.r13.0/compiler.36424714_0"
        /*0030*/ 	.string	"-arch sm_100 -m 64 "



//--------------------- .note.nv.cuinfo           --------------------------
	.section	.note.nv.cuinfo,"",@"SHT_NOTE"
	.sectionflags	@"SHF_NOTE_NV_CUINFO"
        /*0018*/ 	.short	0x0002
        /*001a*/ 	.short	0x0064
        /*001c*/ 	.short	0x0082
	.zero		2


//--------------------- .nv.info                  --------------------------
	.section	.nv.info,"",@"SHT_CUDA_INFO"
	.align	4


	//----- nvinfo : EIATTR_REGCOUNT
	.align		4
        /*0000*/ 	.byte	0x04, 0x2f
        /*0002*/ 	.short	(.L_3 - .L_2)
	.align		4
.L_2:
        /*0004*/ 	.word	index@(_Z9calculatePci)
        /*0008*/ 	.word	0x00000020


	//----- nvinfo : EIATTR_FRAME_SIZE
	.align		4
.L_3:
        /*000c*/ 	.byte	0x04, 0x11
        /*000e*/ 	.short	(.L_5 - .L_4)
	.align		4
.L_4:
        /*0010*/ 	.word	index@($_Z9calculatePci$__internal_trig_reduction_slowpathd)
        /*0014*/ 	.word	0x00000028


	//----- nvinfo : EIATTR_FRAME_SIZE
	.align		4
.L_5:
        /*0018*/ 	.byte	0x04, 0x11
        /*001a*/ 	.short	(.L_7 - .L_6)
	.align		4
.L_6:
        /*001c*/ 	.word	index@($__internal_0_$__cuda_sm20_div_rn_f64_full)
        /*0020*/ 	.word	0x00000028


	//----- nvinfo : EIATTR_FRAME_SIZE
	.align		4
.L_7:
        /*0024*/ 	.byte	0x04, 0x11
        /*0026*/ 	.short	(.L_9 - .L_8)
	.align		4
.L_8:
        /*0028*/ 	.word	index@(_Z9calculatePci)
        /*002c*/ 	.word	0x00000028


	//----- nvinfo : EIATTR_MIN_STACK_SIZE
	.align		4
.L_9:
        /*0030*/ 	.byte	0x04, 0x12
        /*0032*/ 	.short	(.L_11 - .L_10)
	.align		4
.L_10:
        /*0034*/ 	.word	index@(_Z9calculatePci)
        /*0038*/ 	.word	0x00000028
.L_11:


//--------------------- .nv.compat                --------------------------
	.section	.nv.compat,"",@"SHT_CUDA_COMPAT_INFO"
	.align	4
        /*0000*/ 	.byte	0x02, 0x09, 0x00, 0x00, 0x02, 0x02, 0x01, 0x00, 0x02, 0x05, 0x05, 0x00, 0x03, 0x07, 0x01, 0x01
        /*0010*/ 	.byte	0x02, 0x03, 0x00, 0x00, 0x02, 0x06, 0x01, 0x00, 0x04, 0x0b, 0x08, 0x00, 0x01, 0x00, 0x00, 0x00
        /*0020*/ 	.byte	0x00, 0x00, 0x00, 0x00


//--------------------- .nv.info._Z9calculatePci  --------------------------
	.section	.nv.info._Z9calculatePci,"",@"SHT_CUDA_INFO"
	.sectionflags	@""
	.align	4


	//----- nvinfo : EIATTR_CUDA_API_VERSION
	.align		4
        /*0000*/ 	.byte	0x04, 0x37
        /*0002*/ 	.short	(.L_13 - .L_12)
.L_12:
        /*0004*/ 	.word	0x00000082


	//----- nvinfo : EIATTR_KPARAM_INFO
	.align		4
.L_13:
        /*0008*/ 	.byte	0x04, 0x17
        /*000a*/ 	.short	(.L_15 - .L_14)
.L_14:
        /*000c*/ 	.word	0x00000000
        /*0010*/ 	.short	0x0001
        /*0012*/ 	.short	0x0008
        /*0014*/ 	.byte	0x00, 0xf0, 0x11, 0x00


	//----- nvinfo : EIATTR_KPARAM_INFO
	.align		4
.L_15:
        /*0018*/ 	.byte	0x04, 0x17
        /*001a*/ 	.short	(.L_17 - .L_16)
.L_16:
        /*001c*/ 	.word	0x00000000
        /*0020*/ 	.short	0x0000
        /*0022*/ 	.short	0x0000
        /*0024*/ 	.byte	0x00, 0xf5, 0x21, 0x00


	//----- nvinfo : EIATTR_SPARSE_MMA_MASK
	.align		4
.L_17:
        /*0028*/ 	.byte	0x03, 0x50
        /*002a*/ 	.short	0x0000


	//----- nvinfo : EIATTR_MAXREG_COUNT
	.align		4
        /*002c*/ 	.byte	0x03, 0x1b
        /*002e*/ 	.short	0x00ff


	//----- nvinfo : EIATTR_MERCURY_ISA_VERSION
	.align		4
        /*0030*/ 	.byte	0x03, 0x5f
        /*0032*/ 	.short	0x0101


	//----- nvinfo : EIATTR_VRC_CTA_INIT_COUNT
	.align		4
        /*0034*/ 	.byte	0x02, 0x4a
	.zero		1
	.zero		1


	//----- nvinfo : EIATTR_EXIT_INSTR_OFFSETS
	.align		4
        /*0038*/ 	.byte	0x04, 0x1c
        /*003a*/ 	.short	(.L_19 - .L_18)


	//   ....[0]....
.L_18:
        /*003c*/ 	.word	0x000000b0


	//   ....[1]....
        /*0040*/ 	.word	0x00000b60


	//----- nvinfo : EIATTR_CRS_STACK_SIZE
	.align		4
.L_19:
        /*0044*/ 	.byte	0x04, 0x1e
        /*0046*/ 	.short	(.L_21 - .L_20)
.L_20:
        /*0048*/ 	.word	0x00000000


	//----- nvinfo : EIATTR_CBANK_PARAM_SIZE
	.align		4
.L_21:
        /*004c*/ 	.byte	0x03, 0x19
        /*004e*/ 	.short	0x000c


	//----- nvinfo : EIATTR_PARAM_CBANK
	.align		4
        /*0050*/ 	.byte	0x04, 0x0a
        /*0052*/ 	.short	(.L_23 - .L_22)
	.align		4
.L_22:
        /*0054*/ 	.word	index@(.nv.constant0._Z9calculatePci)
        /*0058*/ 	.short	0x0380
        /*005a*/ 	.short	0x000c


	//----- nvinfo : EIATTR_SW_WAR
	.align		4
.L_23:
        /*005c*/ 	.byte	0x04, 0x36
        /*005e*/ 	.short	(.L_25 - .L_24)
.L_24:
        /*0060*/ 	.word	0x00000008
.L_25:


//--------------------- .nv.callgraph             --------------------------
	.section	.nv.callgraph,"",@"SHT_CUDA_CALLGRAPH"
	.align	4
	.sectionentsize	8
	.align		4
        /*0000*/ 	.word	0x00000000
	.align		4
        /*0004*/ 	.word	0xffffffff
	.align		4
        /*0008*/ 	.word	0x00000000
	.align		4
        /*000c*/ 	.word	0xfffffffe
	.align		4
        /*0010*/ 	.word	0x00000000
	.align		4
        /*0014*/ 	.word	0xfffffffd
	.align		4
        /*0018*/ 	.word	0x00000000
	.align		4
        /*001c*/ 	.word	0xfffffffc


//--------------------- .nv.constant4             --------------------------
	.section	.nv.constant4,"a",@progbits
	.align	8
	.align		8
.nv.constant4:
        /*0000*/ 	.dword	__cudart_i2opi_d
	.align		8
        /*0008*/ 	.dword	__cudart_sin_cos_coeffs


//--------------------- .text._Z9calculatePci     --------------------------
	.section	.text._Z9calculatePci,"ax",@progbits
	.align	128
        .global         _Z9calculatePci
        .type           _Z9calculatePci,@function
        .size           _Z9calculatePci,(.L_x_21 - _Z9calculatePci)
        .other          _Z9calculatePci,@"STO_CUDA_ENTRY STV_DEFAULT"
_Z9calculatePci:
.text._Z9calculatePci:
[----:B------:R-:W0:Y:S01]  /*0000*/  LDC R1, c[0x0][0x37c] ;  /* 0x0000df00ff017b82 */ /* 0x000e220000000800 */
[----:B------:R-:W1:Y:S01]  /*0010*/  S2R R0, SR_CTAID.X ;  /* 0x0000000000007919 */ /* 0x000e620000002500 */
[----:B------:R-:W2:Y:S01]  /*0020*/  LDCU UR4, c[0x0][0x360] ;  /* 0x00006c00ff0477ac */ /* 0x000ea20008000800 */
[----:B0-----:R-:W-:Y:S01]  /*0030*/  VIADD R1, R1, 0xffffffd8 ;  /* 0xffffffd801017836 */ /* 0x001fe20000000000 */
[----:B------:R-:W1:Y:S01]  /*0040*/  S2R R3, SR_TID.Y ;  /* 0x0000000000037919 */ /* 0x000e620000002200 */
[----:B------:R-:W1:Y:S01]  /*0050*/  LDCU UR5, c[0x0][0x364] ;  /* 0x00006c80ff0577ac */ /* 0x000e620008000800 */
[----:B------:R-:W2:Y:S01]  /*0060*/  S2R R5, SR_TID.X ;  /* 0x0000000000057919 */ /* 0x000ea20000002100 */
[----:B------:R-:W0:Y:S01]  /*0070*/  LDCU UR6, c[0x0][0x388] ;  /* 0x00007100ff0677ac */ /* 0x000e220008000800 */
[----:B-1----:R-:W-:-:S04]  /*0080*/  IMAD R0, R0, UR5, R3 ;  /* 0x0000000500007c24 */ /* 0x002fc8000f8e0203 */
[----:B--2---:R-:W-:-:S05]  /*0090*/  IMAD R0, R0, UR4, R5 ;  /* 0x0000000400007c24 */ /* 0x004fca000f8e0205 */
[----:B0-----:R-:W-:-:S13]  /*00a0*/  ISETP.GE.AND P0, PT, R0, UR6, PT ;  /* 0x0000000600007c0c */ /* 0x001fda000bf06270 */
[----:B------:R-:W-:Y:S05]  /*00b0*/  @P0 EXIT ;  /* 0x000000000000094d */ /* 0x000fea0003800000 */
[----:B------:R-:W0:Y:S01]  /*00c0*/  LDC.64 R6, c[0x0][0x380] ;  /* 0x0000e000ff067b82 */ /* 0x000e220000000a00 */
[----:B------:R-:W1:Y:S01]  /*00d0*/  LDCU.64 UR4, c[0x0][0x358] ;  /* 0x00006b00ff0477ac */ /* 0x000e620008000a00 */
[----:B------:R-:W-:-:S04]  /*00e0*/  IMAD R3, R0, 0x3, RZ ;  /* 0x0000000300037824 */ /* 0x000fc800078e02ff */
[----:B0-----:R-:W-:-:S05]  /*00f0*/  IMAD.WIDE R6, R3, 0x8, R6 ;  /* 0x0000000803067825 */ /* 0x001fca00078e0206 */
[----:B-1----:R-:W2:Y:S04]  /*0100*/  LDG.E.64 R4, desc[UR4][R6.64+0x8] ;  /* 0x0000080406047981 */ /* 0x002ea8000c1e1b00 */
[----:B------:R-:W3:Y:S01]  /*0110*/  LDG.E.64 R2, desc[UR4][R6.64] ;  /* 0x0000000406027981 */ /* 0x000ee2000c1e1b00 */
[----:B------:R-:W-:Y:S01]  /*0120*/  BSSY.RECONVERGENT B0, `(.L_x_0) ;  /* 0x0000059000007945 */ /* 0x000fe20003800200 */
[----:B--2---:R-:W-:Y:S02]  /*0130*/  DMUL R8, R4, R4 ;  /* 0x0000000404087228 */ /* 0x004fe40000000000 */
[----:B---3--:R-:W-:-:S06]  /*0140*/  DADD R10, R2, R2 ;  /* 0x00000000020a7229 */ /* 0x008fcc0000000002 */
[----:B------:R-:W-:-:S08]  /*0150*/  DFMA R8, R2, R2, R8 ;  /* 0x000000020208722b */ /* 0x000fd00000000008 */
[----:B------:R-:W-:-:S10]  /*0160*/  DFMA R4, R4, R10, R8 ;  /* 0x0000000a0404722b */ /* 0x000fd40000000008 */
[----:B------:R-:W-:Y:S01]  /*0170*/  ISETP.GT.AND P0, PT, R5, 0xfffff, PT ;  /* 0x000fffff0500780c */ /* 0x000fe20003f04270 */
[--C-:B------:R-:W-:Y:S02]  /*0180*/  IMAD.MOV.U32 R8, RZ, RZ, R4.reuse ;  /* 0x000000ffff087224 */ /* 0x100fe400078e0004 */
[--C-:B------:R-:W-:Y:S02]  /*0190*/  IMAD.MOV.U32 R9, RZ, RZ, R5.reuse ;  /* 0x000000ffff097224 */ /* 0x100fe400078e0005 */
[----:B------:R-:W-:Y:S02]  /*01a0*/  IMAD.MOV.U32 R3, RZ, RZ, R5 ;  /* 0x000000ffff037224 */ /* 0x000fe400078e0005 */
[----:B------:R-:W-:-:S06]  /*01b0*/  IMAD.MOV.U32 R2, RZ, RZ, R4 ;  /* 0x000000ffff027224 */ /* 0x000fcc00078e0004 */
[----:B------:R-:W-:-:S10]  /*01c0*/  @!P0 DMUL R8, R4, 1.80143985094819840000e+16 ;  /* 0x4350000004088828 */ /* 0x000fd40000000000 */
[----:B------:R-:W-:Y:S02]  /*01d0*/  @!P0 IMAD.MOV.U32 R3, RZ, RZ, R9 ;  /* 0x000000ffff038224 */ /* 0x000fe400078e0009 */
[----:B------:R-:W-:Y:S02]  /*01e0*/  @!P0 IMAD.MOV.U32 R2, RZ, RZ, R8 ;  /* 0x000000ffff028224 */ /* 0x000fe400078e0008 */
[----:B------:R-:W-:-:S05]  /*01f0*/  VIADD R0, R3, 0xffffffff ;  /* 0xffffffff03007836 */ /* 0x000fca0000000000 */
[----:B------:R-:W-:Y:S01]  /*0200*/  ISETP.GT.U32.AND P1, PT, R0, 0x7feffffe, PT ;  /* 0x7feffffe0000780c */ /* 0x000fe20003f24070 */
[----:B------:R-:W-:Y:S02]  /*0210*/  IMAD.MOV.U32 R0, RZ, RZ, -0x3ff ;  /* 0xfffffc01ff007424 */ /* 0x000fe400078e00ff */
[----:B------:R-:W-:-:S10]  /*0220*/  @!P0 IMAD.MOV.U32 R0, RZ, RZ, -0x435 ;  /* 0xfffffbcbff008424 */ /* 0x000fd400078e00ff */
[----:B------:R-:W-:Y:S05]  /*0230*/  @P1 BRA `(.L_x_1) ;  /* 0x0000000400041947 */ /* 0x000fea0003800000 */
[----:B------:R-:W-:Y:S01]  /*0240*/  LOP3.LUT R8, R3, 0xfffff, RZ, 0xc0, !PT ;  /* 0x000fffff03087812 */ /* 0x000fe200078ec0ff */
[----:B------:R-:W-:Y:S01]  /*0250*/  IMAD.MOV.U32 R10, RZ, RZ, RZ ;  /* 0x000000ffff0a7224 */ /* 0x000fe200078e00ff */
[----:B------:R-:W-:Y:S01]  /*0260*/  UMOV UR6, 0x3ae80f1e ;  /* 0x3ae80f1e00067882 */ /* 0x000fe20000000000 */
[----:B------:R-:W-:Y:S01]  /*0270*/  IMAD.MOV.U32 R18, RZ, RZ, -0x748574fc ;  /* 0x8b7a8b04ff127424 */ /* 0x000fe200078e00ff */
[----:B------:R-:W-:Y:S01]  /*0280*/  LOP3.LUT R9, R8, 0x3ff00000, RZ, 0xfc, !PT ;  /* 0x3ff0000008097812 */ /* 0x000fe200078efcff */
[----:B------:R-:W-:Y:S01]  /*0290*/  IMAD.MOV.U32 R8, RZ, RZ, R2 ;  /* 0x000000ffff087224 */ /* 0x000fe200078e0002 */
[----:B------:R-:W-:Y:S01]  /*02a0*/  UMOV UR7, 0x3eb1380b ;  /* 0x3eb1380b00077882 */ /* 0x000fe20000000000 */
[----:B------:R-:W-:Y:S01]  /*02b0*/  IMAD.MOV.U32 R19, RZ, RZ, 0x3ed0ee25 ;  /* 0x3ed0ee25ff137424 */ /* 0x000fe200078e00ff */
[----:B------:R-:W-:Y:S01]  /*02c0*/  ISETP.GE.U32.AND P0, PT, R9, 0x3ff6a09f, PT ;  /* 0x3ff6a09f0900780c */ /* 0x000fe20003f06070 */
[----:B------:R-:W-:Y:S01]  /*02d0*/  IMAD.MOV.U32 R21, RZ, RZ, 0x43300000 ;  /* 0x43300000ff157424 */ /* 0x000fe200078e00ff */
[----:B------:R-:W-:Y:S01]  /*02e0*/  LEA.HI R0, R3, R0, RZ, 0xc ;  /* 0x0000000003007211 */ /* 0x000fe200078f60ff */
[----:B------:R-:W-:Y:S01]  /*02f0*/  UMOV UR8, 0x80000000 ;  /* 0x8000000000087882 */ /* 0x000fe20000000000 */
[----:B------:R-:W-:-:S09]  /*0300*/  UMOV UR9, 0x43300000 ;  /* 0x4330000000097882 */ /* 0x000fd20000000000 */
[----:B------:R-:W-:Y:S02]  /*0310*/  @P0 VIADD R11, R9, 0xfff00000 ;  /* 0xfff00000090b0836 */ /* 0x000fe40000000000 */
[----:B------:R-:W-:Y:S02]  /*0320*/  @P0 VIADD R0, R0, 0x1 ;  /* 0x0000000100000836 */ /* 0x000fe40000000000 */
[----:B------:R-:W-:-:S03]  /*0330*/  @P0 IMAD.MOV.U32 R9, RZ, RZ, R11 ;  /* 0x000000ffff090224 */ /* 0x000fc600078e000b */
[----:B------:R-:W-:-:S03]  /*0340*/  LOP3.LUT R20, R0, 0x80000000, RZ, 0x3c, !PT ;  /* 0x8000000000147812 */ /* 0x000fc600078e3cff */
[C---:B------:R-:W-:Y:S02]  /*0350*/  DADD R16, R8.reuse, 1 ;  /* 0x3ff0000008107429 */ /* 0x040fe40000000000 */
[----:B------:R-:W-:-:S04]  /*0360*/  DADD R8, R8, -1 ;  /* 0xbff0000008087429 */ /* 0x000fc80000000000 */
[----:B------:R-:W0:Y:S02]  /*0370*/  MUFU.RCP64H R11, R17 ;  /* 0x00000011000b7308 */ /* 0x000e240000001800 */
[----:B0-----:R-:W-:-:S08]  /*0380*/  DFMA R12, -R16, R10, 1 ;  /* 0x3ff00000100c742b */ /* 0x001fd0000000010a */
[----:B------:R-:W-:-:S08]  /*0390*/  DFMA R12, R12, R12, R12 ;  /* 0x0000000c0c0c722b */ /* 0x000fd0000000000c */
[----:B------:R-:W-:-:S08]  /*03a0*/  DFMA R10, R10, R12, R10 ;  /* 0x0000000c0a0a722b */ /* 0x000fd0000000000a */
[----:B------:R-:W-:-:S08]  /*03b0*/  DMUL R12, R8, R10 ;  /* 0x0000000a080c7228 */ /* 0x000fd00000000000 */
[----:B------:R-:W-:-:S08]  /*03c0*/  DFMA R12, R8, R10, R12 ;  /* 0x0000000a080c722b */ /* 0x000fd0000000000c */
[----:B------:R-:W-:Y:S02]  /*03d0*/  DMUL R14, R12, R12 ;  /* 0x0000000c0c0e7228 */ /* 0x000fe40000000000 */
[----:B------:R-:W-:-:S06]  /*03e0*/  DADD R2, R8, -R12 ;  /* 0x0000000008027229 */ /* 0x000fcc000000080c */
[----:B------:R-:W-:Y:S01]  /*03f0*/  DFMA R16, R14, UR6, R18 ;  /* 0x000000060e107c2b */ /* 0x000fe20008000012 */
[----:B------:R-:W-:Y:S01]  /*0400*/  UMOV UR6, 0x9f02676f ;  /* 0x9f02676f00067882 */ /* 0x000fe20000000000 */
[----:B------:R-:W-:Y:S01]  /*0410*/  UMOV UR7, 0x3ef3b266 ;  /* 0x3ef3b26600077882 */ /* 0x000fe20000000000 */
[----:B------:R-:W-:Y:S02]  /*0420*/  DADD R18, R2, R2 ;  /* 0x0000000002127229 */ /* 0x000fe40000000002 */
[----:B------:R-:W-:Y:S01]  /*0430*/  DADD R2, R20, -UR8 ;  /* 0x8000000814027e29 */ /* 0x000fe20008000000 */
[----:B------:R-:W-:Y:S01]  /*0440*/  UMOV UR8, 0xfefa39ef ;  /* 0xfefa39ef00087882 */ /* 0x000fe20000000000 */
[----:B------:R-:W-:Y:S01]  /*0450*/  UMOV UR9, 0x3fe62e42 ;  /* 0x3fe62e4200097882 */ /* 0x000fe20000000000 */
[----:B------:R-:W-:Y:S01]  /*0460*/  DFMA R16, R14, R16, UR6 ;  /* 0x000000060e107e2b */ /* 0x000fe20008000010 */
[----:B------:R-:W-:Y:S01]  /*0470*/  UMOV UR6, 0xa9ab0956 ;  /* 0xa9ab095600067882 */ /* 0x000fe20000000000 */
[----:B------:R-:W-:Y:S01]  /*0480*/  UMOV UR7, 0x3f1745cb ;  /* 0x3f1745cb00077882 */ /* 0x000fe20000000000 */
[----:B------:R-:W-:-:S02]  /*0490*/  DFMA R18, R8, -R12, R18 ;  /* 0x8000000c0812722b */ /* 0x000fc40000000012 */
[----:B------:R-:W-:-:S03]  /*04a0*/  DFMA R8, R2, UR8, R12 ;  /* 0x0000000802087c2b */ /* 0x000fc6000800000c */
[----:B------:R-:W-:Y:S01]  /*04b0*/  DFMA R16, R14, R16, UR6 ;  /* 0x000000060e107e2b */ /* 0x000fe20008000010 */
[----:B------:R-:W-:Y:S01]  /*04c0*/  UMOV UR6, 0x2d1b5154 ;  /* 0x2d1b515400067882 */ /* 0x000fe20000000000 */
[----:B------:R-:W-:Y:S01]  /*04d0*/  UMOV UR7, 0x3f3c71c7 ;  /* 0x3f3c71c700077882 */ /* 0x000fe20000000000 */
[----:B------:R-:W-:-:S05]  /*04e0*/  DMUL R18, R10, R18 ;  /* 0x000000120a127228 */ /* 0x000fca0000000000 */
[----:B------:R-:W-:Y:S01]  /*04f0*/  DFMA R16, R14, R16, UR6 ;  /* 0x000000060e107e2b */ /* 0x000fe20008000010 */
[----:B------:R-:W-:Y:S01]  /*0500*/  UMOV UR6, 0x923be72d ;  /* 0x923be72d00067882 */ /* 0x000fe20000000000 */
[----:B------:R-:W-:-:S06]  /*0510*/  UMOV UR7, 0x3f624924 ;  /* 0x3f62492400077882 */ /* 0x000fcc0000000000 */
        /* <DEDUP_REMOVED lines=8> */
[----:B------:R-:W-:Y:S02]  /*05a0*/  UMOV UR7, 0x3fe62e42 ;  /* 0x3fe62e4200077882 */ /* 0x000fe40000000000 */
[----:B------:R-:W-:Y:S01]  /*05b0*/  DFMA R20, R2, -UR6, R8 ;  /* 0x8000000602147c2b */ /* 0x000fe20008000008 */
[----:B------:R-:W-:Y:S01]  /*05c0*/  UMOV UR6, 0x3b39803f ;  /* 0x3b39803f00067882 */ /* 0x000fe20000000000 */
[----:B------:R-:W-:Y:S02]  /*05d0*/  UMOV UR7, 0x3c7abc9e ;  /* 0x3c7abc9e00077882 */ /* 0x000fe40000000000 */
[----:B------:R-:W-:-:S04]  /*05e0*/  DMUL R16, R14, R16 ;  /* 0x000000100e107228 */ /* 0x000fc80000000000 */
[----:B------:R-:W-:-:S04]  /*05f0*/  DADD R20, -R12, R20 ;  /* 0x000000000c147229 */ /* 0x000fc80000000114 */
[----:B------:R-:W-:-:S08]  /*0600*/  DFMA R16, R12, R16, R18 ;  /* 0x000000100c10722b */ /* 0x000fd00000000012 */
[----:B------:R-:W-:-:S08]  /*0610*/  DADD R16, R16, -R20 ;  /* 0x0000000010107229 */ /* 0x000fd00000000814 */
[----:B------:R-:W-:-:S08]  /*0620*/  DFMA R2, R2, UR6, R16 ;  /* 0x0000000602027c2b */ /* 0x000fd00008000010 */
[----:B------:R-:W-:Y:S01]  /*0630*/  DADD R2, R8, R2 ;  /* 0x0000000008027229 */ /* 0x000fe20000000002 */
[----:B------:R-:W-:Y:S10]  /*0640*/  BRA `(.L_x_2) ;  /* 0x0000000000187947 */ /* 0x000ff40003800000 */
.L_x_1:
[----:B------:R-:W-:Y:S01]  /*0650*/  IMAD.MOV.U32 R2, RZ, RZ, 0x0 ;  /* 0x00000000ff027424 */ /* 0x000fe200078e00ff */
[----:B------:R-:W-:Y:S01]  /*0660*/  LOP3.LUT P0, RZ, R9, 0x7fffffff, RZ, 0xc0, !PT ;  /* 0x7fffffff09ff7812 */ /* 0x000fe2000780c0ff */
[----:B------:R-:W-:-:S06]  /*0670*/  IMAD.MOV.U32 R3, RZ, RZ, 0x7ff00000 ;  /* 0x7ff00000ff037424 */ /* 0x000fcc00078e00ff */
[----:B------:R-:W-:-:S10]  /*0680*/  DFMA R2, R8, R2, +INF ;  /* 0x7ff000000802742b */ /* 0x000fd40000000002 */
[----:B------:R-:W-:Y:S02]  /*0690*/  FSEL R2, R2, RZ, P0 ;  /* 0x000000ff02027208 */ /* 0x000fe40000000000 */
[----:B------:R-:W-:-:S07]  /*06a0*/  FSEL R3, R3, -QNAN , P0 ;  /* 0xfff0000003037808 */ /* 0x000fce0000000000 */
.L_x_2:
[----:B------:R-:W-:Y:S05]  /*06b0*/  BSYNC.RECONVERGENT B0 ;  /* 0x0000000000007941 */ /* 0x000fea0003800200 */
.L_x_0:
[----:B------:R-:W-:Y:S01]  /*06c0*/  DSETP.NEU.AND P0, PT, |R4|, +INF , PT ;  /* 0x7ff000000400742a */ /* 0x000fe20003f0d200 */
[----:B------:R-:W-:-:S13]  /*06d0*/  BSSY.RECONVERGENT B0, `(.L_x_3) ;  /* 0x0000016000007945 */ /* 0x000fda0003800200 */
[----:B------:R-:W-:Y:S01]  /*06e0*/  @!P0 DMUL R20, RZ, R4 ;  /* 0x00000004ff148228 */ /* 0x000fe20000000000 */
[----:B------:R-:W-:Y:S01]  /*06f0*/  @!P0 IMAD.MOV.U32 R0, RZ, RZ, RZ ;  /* 0x000000ffff008224 */ /* 0x000fe200078e00ff */
[----:B------:R-:W-:Y:S09]  /*0700*/  @!P0 BRA `(.L_x_4) ;  /* 0x0000000000488947 */ /* 0x000ff20003800000 */
[----:B------:R-:W-:Y:S01]  /*0710*/  UMOV UR6, 0x6dc9c883 ;  /* 0x6dc9c88300067882 */ /* 0x000fe20000000000 */
[----:B------:R-:W-:Y:S01]  /*0720*/  UMOV UR7, 0x3fe45f30 ;  /* 0x3fe45f3000077882 */ /* 0x000fe20000000000 */
[C---:B------:R-:W-:Y:S02]  /*0730*/  DSETP.GE.AND P0, PT, |R4|.reuse, 2.14748364800000000000e+09, PT ;  /* 0x41e000000400742a */ /* 0x040fe40003f06200 */
[----:B------:R-:W-:Y:S01]  /*0740*/  DMUL R8, R4, UR6 ;  /* 0x0000000604087c28 */ /* 0x000fe20008000000 */
[----:B------:R-:W-:Y:S01]  /*0750*/  UMOV UR6, 0x54442d18 ;  /* 0x54442d1800067882 */ /* 0x000fe20000000000 */
[----:B------:R-:W-:-:S04]  /*0760*/  UMOV UR7, 0x3ff921fb ;  /* 0x3ff921fb00077882 */ /* 0x000fc80000000000 */
[----:B------:R-:W0:Y:S08]  /*0770*/  F2I.F64 R0, R8 ;  /* 0x0000000800007311 */ /* 0x000e300000301100 */
[----:B0-----:R-:W0:Y:S02]  /*0780*/  I2F.F64 R20, R0 ;  /* 0x0000000000147312 */ /* 0x001e240000201c00 */
[----:B0-----:R-:W-:Y:S01]  /*0790*/  DFMA R10, R20, -UR6, R4 ;  /* 0x80000006140a7c2b */ /* 0x001fe20008000004 */
[----:B------:R-:W-:Y:S01]  /*07a0*/  UMOV UR6, 0x33145c00 ;  /* 0x33145c0000067882 */ /* 0x000fe20000000000 */
[----:B------:R-:W-:-:S06]  /*07b0*/  UMOV UR7, 0x3c91a626 ;  /* 0x3c91a62600077882 */ /* 0x000fcc0000000000 */
[----:B------:R-:W-:Y:S01]  /*07c0*/  DFMA R10, R20, -UR6, R10 ;  /* 0x80000006140a7c2b */ /* 0x000fe2000800000a */
[----:B------:R-:W-:Y:S01]  /*07d0*/  UMOV UR6, 0x252049c0 ;  /* 0x252049c000067882 */ /* 0x000fe20000000000 */
[----:B------:R-:W-:-:S06]  /*07e0*/  UMOV UR7, 0x397b839a ;  /* 0x397b839a00077882 */ /* 0x000fcc0000000000 */
[----:B------:R-:W-:Y:S01]  /*07f0*/  DFMA R20, R20, -UR6, R10 ;  /* 0x8000000614147c2b */ /* 0x000fe2000800000a */
[----:B------:R-:W-:Y:S10]  /*0800*/  @!P0 BRA `(.L_x_4) ;  /* 0x0000000000088947 */ /* 0x000ff40003800000 */
[----:B------:R-:W-:-:S07]  /*0810*/  MOV R16, 0x830 ;  /* 0x0000083000107802 */ /* 0x000fce0000000f00 */
[----:B------:R-:W-:Y:S05]  /*0820*/  CALL.REL.NOINC `($_Z9calculatePci$__internal_trig_reduction_slowpathd) ;  /* 0x0000000800487944 */ /* 0x000fea0003c00000 */
.L_x_4:
[----:B------:R-:W-:Y:S05]  /*0830*/  BSYNC.RECONVERGENT B0 ;  /* 0x0000000000007941 */ /* 0x000fea0003800200 */
.L_x_3:
[----:B------:R-:W0:Y:S01]  /*0840*/  LDCU.64 UR6, c[0x4][0x8] ;  /* 0x01000100ff0677ac */ /* 0x000e220008000a00 */
[----:B------:R-:W-:-:S05]  /*0850*/  IMAD.SHL.U32 R4, R0, 0x40, RZ ;  /* 0x0000004000047824 */ /* 0x000fca00078e00ff */
[----:B------:R-:W-:-:S04]  /*0860*/  LOP3.LUT R4, R4, 0x40, RZ, 0xc0, !PT ;  /* 0x0000004004047812 */ /* 0x000fc800078ec0ff */
[----:B0-----:R-:W-:-:S05]  /*0870*/  IADD3 R22, P0, PT, R4, UR6, RZ ;  /* 0x0000000604167c10 */ /* 0x001fca000ff1e0ff */
[----:B------:R-:W-:-:S05]  /*0880*/  IMAD.X R23, RZ, RZ, UR7, P0 ;  /* 0x00000007ff177e24 */ /* 0x000fca00080e06ff */
[----:B------:R-:W2:Y:S04]  /*0890*/  LDG.E.128.CONSTANT R8, desc[UR4][R22.64] ;  /* 0x0000000416087981 */ /* 0x000ea8000c1e9d00 */
[----:B------:R-:W3:Y:S04]  /*08a0*/  LDG.E.128.CONSTANT R12, desc[UR4][R22.64+0x10] ;  /* 0x00001004160c7981 */ /* 0x000ee8000c1e9d00 */
[----:B------:R-:W4:Y:S01]  /*08b0*/  LDG.E.128.CONSTANT R16, desc[UR4][R22.64+0x20] ;  /* 0x0000200416107981 */ /* 0x000f22000c1e9d00 */
[----:B------:R-:W-:Y:S01]  /*08c0*/  LOP3.LUT R4, R0, 0x1, RZ, 0xc0, !PT ;  /* 0x0000000100047812 */ /* 0x000fe200078ec0ff */
[----:B------:R-:W-:Y:S01]  /*08d0*/  IMAD.MOV.U32 R24, RZ, RZ, 0x20fd8164 ;  /* 0x20fd8164ff187424 */ /* 0x000fe200078e00ff */
[----:B------:R-:W-:Y:S01]  /*08e0*/  FSETP.GEU.AND P1, PT, |R3|, 6.5827683646048100446e-37, PT ;  /* 0x036000000300780b */ /* 0x000fe20003f2e200 */
[----:B------:R-:W-:Y:S01]  /*08f0*/  IMAD.MOV.U32 R25, RZ, RZ, 0x3da8ff83 ;  /* 0x3da8ff83ff197424 */ /* 0x000fe200078e00ff */
[----:B------:R-:W-:Y:S01]  /*0900*/  ISETP.NE.U32.AND P0, PT, R4, 0x1, PT ;  /* 0x000000010400780c */ /* 0x000fe20003f05070 */
[----:B------:R-:W-:Y:S01]  /*0910*/  DMUL R4, R20, R20 ;  /* 0x0000001414047228 */ /* 0x000fe20000000000 */
[----:B------:R-:W-:Y:S02]  /*0920*/  BSSY.RECONVERGENT B0, `(.L_x_5) ;  /* 0x0000022000007945 */ /* 0x000fe40003800200 */
[----:B------:R-:W-:-:S02]  /*0930*/  FSEL R24, R24, -8.06006814911005101289e+34, !P0 ;  /* 0xf9785eba18187808 */ /* 0x000fc40004000000 */
[----:B------:R-:W-:-:S06]  /*0940*/  FSEL R25, -R25, 0.11223486810922622681, !P0 ;  /* 0x3de5db6519197808 */ /* 0x000fcc0004000100 */
[----:B--2---:R-:W-:-:S08]  /*0950*/  DFMA R8, R4, R24, R8 ;  /* 0x000000180408722b */ /* 0x004fd00000000008 */
[----:B------:R-:W-:-:S08]  /*0960*/  DFMA R8, R4, R8, R10 ;  /* 0x000000080408722b */ /* 0x000fd0000000000a */
[----:B---3--:R-:W-:-:S08]  /*0970*/  DFMA R8, R4, R8, R12 ;  /* 0x000000080408722b */ /* 0x008fd0000000000c */
[----:B------:R-:W-:-:S08]  /*0980*/  DFMA R8, R4, R8, R14 ;  /* 0x000000080408722b */ /* 0x000fd0000000000e */
[----:B----4-:R-:W-:-:S08]  /*0990*/  DFMA R8, R4, R8, R16 ;  /* 0x000000080408722b */ /* 0x010fd00000000010 */
[----:B------:R-:W-:-:S08]  /*09a0*/  DFMA R8, R4, R8, R18 ;  /* 0x000000080408722b */ /* 0x000fd00000000012 */
[----:B------:R-:W-:Y:S02]  /*09b0*/  DFMA R20, R8, R20, R20 ;  /* 0x000000140814722b */ /* 0x000fe40000000014 */
[----:B------:R-:W-:-:S10]  /*09c0*/  DFMA R4, R4, R8, 1 ;  /* 0x3ff000000404742b */ /* 0x000fd40000000008 */
[----:B------:R-:W-:Y:S02]  /*09d0*/  FSEL R8, R4, R20, !P0 ;  /* 0x0000001404087208 */ /* 0x000fe40004000000 */
[----:B------:R-:W-:Y:S02]  /*09e0*/  FSEL R9, R5, R21, !P0 ;  /* 0x0000001505097208 */ /* 0x000fe40004000000 */
[----:B------:R-:W-:-:S04]  /*09f0*/  LOP3.LUT P0, RZ, R0, 0x2, RZ, 0xc0, !PT ;  /* 0x0000000200ff7812 */ /* 0x000fc8000780c0ff */
[----:B------:R-:W-:-:S10]  /*0a00*/  DADD R4, RZ, -R8 ;  /* 0x00000000ff047229 */ /* 0x000fd40000000808 */
[----:B------:R-:W-:Y:S02]  /*0a10*/  FSEL R9, R9, R5, !P0 ;  /* 0x0000000509097208 */ /* 0x000fe40004000000 */
[----:B------:R-:W-:Y:S01]  /*0a20*/  FSEL R8, R8, R4, !P0 ;  /* 0x0000000408087208 */ /* 0x000fe20004000000 */
[----:B------:R-:W-:Y:S01]  /*0a30*/  IMAD.MOV.U32 R4, RZ, RZ, 0x1 ;  /* 0x00000001ff047424 */ /* 0x000fe200078e00ff */
[----:B------:R-:W0:Y:S05]  /*0a40*/  MUFU.RCP64H R5, R9 ;  /* 0x0000000900057308 */ /* 0x000e2a0000001800 */
[----:B0-----:R-:W-:-:S08]  /*0a50*/  DFMA R10, -R8, R4, 1 ;  /* 0x3ff00000080a742b */ /* 0x001fd00000000104 */
[----:B------:R-:W-:-:S08]  /*0a60*/  DFMA R10, R10, R10, R10 ;  /* 0x0000000a0a0a722b */ /* 0x000fd0000000000a */
[----:B------:R-:W-:-:S08]  /*0a70*/  DFMA R10, R4, R10, R4 ;  /* 0x0000000a040a722b */ /* 0x000fd00000000004 */
[----:B------:R-:W-:-:S08]  /*0a80*/  DFMA R4, -R8, R10, 1 ;  /* 0x3ff000000804742b */ /* 0x000fd0000000010a */
[----:B------:R-:W-:-:S08]  /*0a90*/  DFMA R4, R10, R4, R10 ;  /* 0x000000040a04722b */ /* 0x000fd0000000000a */
[----:B------:R-:W-:-:S08]  /*0aa0*/  DMUL R10, R4, R2 ;  /* 0x00000002040a7228 */ /* 0x000fd00000000000 */
[----:B------:R-:W-:-:S08]  /*0ab0*/  DFMA R12, -R8, R10, R2 ;  /* 0x0000000a080c722b */ /* 0x000fd00000000102 */
[----:B------:R-:W-:-:S10]  /*0ac0*/  DFMA R4, R4, R12, R10 ;  /* 0x0000000c0404722b */ /* 0x000fd4000000000a */
[----:B------:R-:W-:-:S05]  /*0ad0*/  FFMA R0, RZ, R9, R5 ;  /* 0x00000009ff007223 */ /* 0x000fca0000000005 */
[----:B------:R-:W-:-:S13]  /*0ae0*/  FSETP.GT.AND P0, PT, |R0|, 1.469367938527859385e-39, PT ;  /* 0x001000000000780b */ /* 0x000fda0003f04200 */
[----:B------:R-:W-:Y:S05]  /*0af0*/  @P0 BRA P1, `(.L_x_6) ;  /* 0x0000000000100947 */ /* 0x000fea0000800000 */
[----:B------:R-:W-:Y:S01]  /*0b00*/  IMAD.MOV.U32 R4, RZ, RZ, R2 ;  /* 0x000000ffff047224 */ /* 0x000fe200078e0002 */
[----:B------:R-:W-:Y:S01]  /*0b10*/  MOV R0, 0xb40 ;  /* 0x00000b4000007802 */ /* 0x000fe20000000f00 */
[----:B------:R-:W-:-:S07]  /*0b20*/  IMAD.MOV.U32 R5, RZ, RZ, R3 ;  /* 0x000000ffff057224 */ /* 0x000fce00078e0003 */
[----:B------:R-:W-:Y:S05]  /*0b30*/  CALL.REL.NOINC `($__internal_0_$__cuda_sm20_div_rn_f64_full) ;  /* 0x00000000000c7944 */ /* 0x000fea0003c00000 */
.L_x_6:
[----:B------:R-:W-:Y:S05]  /*0b40*/  BSYNC.RECONVERGENT B0 ;  /* 0x0000000000007941 */ /* 0x000fea0003800200 */
.L_x_5:
[----:B------:R-:W-:Y:S01]  /*0b50*/  STG.E.64 desc[UR4][R6.64+0x10], R4 ;  /* 0x0000100406007986 */ /* 0x000fe2000c101b04 */
[----:B------:R-:W-:Y:S05]  /*0b60*/  EXIT ;  /* 0x000000000000794d */ /* 0x000fea0003800000 */
        .weak           $__internal_0_$__cuda_sm20_div_rn_f64_full
        .type           $__internal_0_$__cuda_sm20_div_rn_f64_full,@function
        .size           $__internal_0_$__cuda_sm20_div_rn_f64_full,($_Z9calculatePci$__internal_trig_reduction_slowpathd - $__internal_0_$__cuda_sm20_div_rn_f64_full)
$__internal_0_$__cuda_sm20_div_rn_f64_full:
[C---:B------:R-:W-:Y:S01]  /*0b70*/  FSETP.GEU.AND P0, PT, |R9|.reuse, 1.469367938527859385e-39, PT ;  /* 0x001000000900780b */ /* 0x040fe20003f0e200 */
[----:B------:R-:W-:Y:S01]  /*0b80*/  IMAD.MOV.U32 R16, RZ, RZ, 0x1 ;  /* 0x00000001ff107424 */ /* 0x000fe200078e00ff */
[----:B------:R-:W-:Y:S01]  /*0b90*/  LOP3.LUT R2, R9, 0x800fffff, RZ, 0xc0, !PT ;  /* 0x800fffff09027812 */ /* 0x000fe200078ec0ff */
[----:B------:R-:W-:Y:S01]  /*0ba0*/  BSSY.RECONVERGENT B1, `(.L_x_7) ;  /* 0x0000055000017945 */ /* 0x000fe20003800200 */
[C---:B------:R-:W-:Y:S02]  /*0bb0*/  FSETP.GEU.AND P2, PT, |R5|.reuse, 1.469367938527859385e-39, PT ;  /* 0x001000000500780b */ /* 0x040fe40003f4e200 */
[----:B------:R-:W-:Y:S01]  /*0bc0*/  LOP3.LUT R3, R2, 0x3ff00000, RZ, 0xfc, !PT ;  /* 0x3ff0000002037812 */ /* 0x000fe200078efcff */
[----:B------:R-:W-:Y:S01]  /*0bd0*/  IMAD.MOV.U32 R2, RZ, RZ, R8 ;  /* 0x000000ffff027224 */ /* 0x000fe200078e0008 */
[----:B------:R-:W-:Y:S02]  /*0be0*/  LOP3.LUT R12, R5, 0x7ff00000, RZ, 0xc0, !PT ;  /* 0x7ff00000050c7812 */ /* 0x000fe400078ec0ff */
[----:B------:R-:W-:-:S03]  /*0bf0*/  LOP3.LUT R15, R9, 0x7ff00000, RZ, 0xc0, !PT ;  /* 0x7ff00000090f7812 */ /* 0x000fc600078ec0ff */
[----:B------:R-:W-:Y:S01]  /*0c00*/  @!P0 DMUL R2, R8, 8.98846567431157953865e+307 ;  /* 0x7fe0000008028828 */ /* 0x000fe20000000000 */
[----:B------:R-:W-:-:S03]  /*0c10*/  ISETP.GE.U32.AND P1, PT, R12, R15, PT ;  /* 0x0000000f0c00720c */ /* 0x000fc60003f26070 */
[----:B------:R-:W-:Y:S01]  /*0c20*/  @!P2 LOP3.LUT R13, R9, 0x7ff00000, RZ, 0xc0, !PT ;  /* 0x7ff00000090da812 */ /* 0x000fe200078ec0ff */
[----:B------:R-:W-:Y:S01]  /*0c30*/  @!P2 IMAD.MOV.U32 R18, RZ, RZ, RZ ;  /* 0x000000ffff12a224 */ /* 0x000fe200078e00ff */
[----:B------:R-:W0:Y:S02]  /*0c40*/  MUFU.RCP64H R17, R3 ;  /* 0x0000000300117308 */ /* 0x000e240000001800 */
[----:B------:R-:W-:Y:S01]  /*0c50*/  @!P2 ISETP.GE.U32.AND P3, PT, R12, R13, PT ;  /* 0x0000000d0c00a20c */ /* 0x000fe20003f66070 */
[----:B------:R-:W-:-:S05]  /*0c60*/  IMAD.MOV.U32 R13, RZ, RZ, 0x1ca00000 ;  /* 0x1ca00000ff0d7424 */ /* 0x000fca00078e00ff */
[----:B------:R-:W-:-:S04]  /*0c70*/  @!P2 SEL R19, R13, 0x63400000, !P3 ;  /* 0x634000000d13a807 */ /* 0x000fc80005800000 */
[----:B------:R-:W-:-:S04]  /*0c80*/  @!P2 LOP3.LUT R19, R19, 0x80000000, R5, 0xf8, !PT ;  /* 0x800000001313a812 */ /* 0x000fc800078ef805 */
[----:B------:R-:W-:Y:S01]  /*0c90*/  @!P2 LOP3.LUT R19, R19, 0x100000, RZ, 0xfc, !PT ;  /* 0x001000001313a812 */ /* 0x000fe200078efcff */
[----:B0-----:R-:W-:-:S08]  /*0ca0*/  DFMA R10, R16, -R2, 1 ;  /* 0x3ff00000100a742b */ /* 0x001fd00000000802 */
[----:B------:R-:W-:-:S08]  /*0cb0*/  DFMA R10, R10, R10, R10 ;  /* 0x0000000a0a0a722b */ /* 0x000fd0000000000a */
[----:B------:R-:W-:Y:S01]  /*0cc0*/  DFMA R16, R16, R10, R16 ;  /* 0x0000000a1010722b */ /* 0x000fe20000000010 */
[----:B------:R-:W-:Y:S01]  /*0cd0*/  SEL R11, R13, 0x63400000, !P1 ;  /* 0x634000000d0b7807 */ /* 0x000fe20004800000 */
[----:B------:R-:W-:-:S03]  /*0ce0*/  IMAD.MOV.U32 R10, RZ, RZ, R4 ;  /* 0x000000ffff0a7224 */ /* 0x000fc600078e0004 */
[----:B------:R-:W-:-:S03]  /*0cf0*/  LOP3.LUT R11, R11, 0x800fffff, R5, 0xf8, !PT ;  /* 0x800fffff0b0b7812 */ /* 0x000fc600078ef805 */
[----:B------:R-:W-:-:S03]  /*0d00*/  DFMA R20, R16, -R2, 1 ;  /* 0x3ff000001014742b */ /* 0x000fc60000000802 */
[----:B------:R-:W-:-:S05]  /*0d10*/  @!P2 DFMA R10, R10, 2, -R18 ;  /* 0x400000000a0aa82b */ /* 0x000fca0000000812 */
[----:B------:R-:W-:Y:S01]  /*0d20*/  DFMA R16, R16, R20, R16 ;  /* 0x000000141010722b */ /* 0x000fe20000000010 */
[----:B------:R-:W-:Y:S02]  /*0d30*/  IMAD.MOV.U32 R21, RZ, RZ, R12 ;  /* 0x000000ffff157224 */ /* 0x000fe400078e000c */
[----:B------:R-:W-:Y:S01]  /*0d40*/  IMAD.MOV.U32 R20, RZ, RZ, R15 ;  /* 0x000000ffff147224 */ /* 0x000fe200078e000f */
[----:B------:R-:W-:Y:S02]  /*0d50*/  @!P0 LOP3.LUT R20, R3, 0x7ff00000, RZ, 0xc0, !PT ;  /* 0x7ff0000003148812 */ /* 0x000fe400078ec0ff */
[----:B------:R-:W-:Y:S02]  /*0d60*/  @!P2 LOP3.LUT R21, R11, 0x7ff00000, RZ, 0xc0, !PT ;  /* 0x7ff000000b15a812 */ /* 0x000fe400078ec0ff */
[----:B------:R-:W-:Y:S01]  /*0d70*/  DMUL R18, R16, R10 ;  /* 0x0000000a10127228 */ /* 0x000fe20000000000 */
[----:B------:R-:W-:Y:S02]  /*0d80*/  VIADD R23, R20, 0xffffffff ;  /* 0xffffffff14177836 */ /* 0x000fe40000000000 */
[----:B------:R-:W-:-:S05]  /*0d90*/  VIADD R22, R21, 0xffffffff ;  /* 0xffffffff15167836 */ /* 0x000fca0000000000 */
[----:B------:R-:W-:Y:S01]  /*0da0*/  DFMA R14, R18, -R2, R10 ;  /* 0x80000002120e722b */ /* 0x000fe2000000000a */
[----:B------:R-:W-:-:S04]  /*0db0*/  ISETP.GT.U32.AND P0, PT, R22, 0x7feffffe, PT ;  /* 0x7feffffe1600780c */ /* 0x000fc80003f04070 */
[----:B------:R-:W-:-:S03]  /*0dc0*/  ISETP.GT.U32.OR P0, PT, R23, 0x7feffffe, P0 ;  /* 0x7feffffe1700780c */ /* 0x000fc60000704470 */
[----:B------:R-:W-:-:S10]  /*0dd0*/  DFMA R14, R16, R14, R18 ;  /* 0x0000000e100e722b */ /* 0x000fd40000000012 */
[----:B------:R-:W-:Y:S05]  /*0de0*/  @P0 BRA `(.L_x_8) ;  /* 0x00000000006c0947 */ /* 0x000fea0003800000 */
[----:B------:R-:W-:-:S04]  /*0df0*/  LOP3.LUT R5, R9, 0x7ff00000, RZ, 0xc0, !PT ;  /* 0x7ff0000009057812 */ /* 0x000fc800078ec0ff */
[CC--:B------:R-:W-:Y:S02]  /*0e00*/  VIADDMNMX R4, R12.reuse, -R5.reuse, 0xb9600000, !PT ;  /* 0xb96000000c047446 */ /* 0x0c0fe40007800905 */
[----:B------:R-:W-:Y:S02]  /*0e10*/  ISETP.GE.U32.AND P0, PT, R12, R5, PT ;  /* 0x000000050c00720c */ /* 0x000fe40003f06070 */
[----:B------:R-:W-:Y:S02]  /*0e20*/  VIMNMX R4, PT, PT, R4, 0x46a00000, PT ;  /* 0x46a0000004047848 */ /* 0x000fe40003fe0100 */
[----:B------:R-:W-:-:S05]  /*0e30*/  SEL R13, R13, 0x63400000, !P0 ;  /* 0x634000000d0d7807 */ /* 0x000fca0004000000 */
[----:B------:R-:W-:Y:S02]  /*0e40*/  IMAD.IADD R16, R4, 0x1, -R13 ;  /* 0x0000000104107824 */ /* 0x000fe400078e0a0d */
[----:B------:R-:W-:Y:S02]  /*0e50*/  IMAD.MOV.U32 R4, RZ, RZ, RZ ;  /* 0x000000ffff047224 */ /* 0x000fe400078e00ff */
[----:B------:R-:W-:-:S06]  /*0e60*/  VIADD R5, R16, 0x7fe00000 ;  /* 0x7fe0000010057836 */ /* 0x000fcc0000000000 */
[----:B------:R-:W-:-:S10]  /*0e70*/  DMUL R12, R14, R4 ;  /* 0x000000040e0c7228 */ /* 0x000fd40000000000 */
[----:B------:R-:W-:-:S13]  /*0e80*/  FSETP.GTU.AND P0, PT, |R13|, 1.469367938527859385e-39, PT ;  /* 0x001000000d00780b */ /* 0x000fda0003f0c200 */
[----:B------:R-:W-:Y:S05]  /*0e90*/  @P0 BRA `(.L_x_9) ;  /* 0x0000000000940947 */ /* 0x000fea0003800000 */
[----:B------:R-:W-:Y:S01]  /*0ea0*/  DFMA R2, R14, -R2, R10 ;  /* 0x800000020e02722b */ /* 0x000fe2000000000a */
[----:B------:R-:W-:-:S09]  /*0eb0*/  IMAD.MOV.U32 R4, RZ, RZ, RZ ;  /* 0x000000ffff047224 */ /* 0x000fd200078e00ff */
[C---:B------:R-:W-:Y:S02]  /*0ec0*/  FSETP.NEU.AND P0, PT, R3.reuse, RZ, PT ;  /* 0x000000ff0300720b */ /* 0x040fe40003f0d000 */
[----:B------:R-:W-:-:S04]  /*0ed0*/  LOP3.LUT R9, R3, 0x80000000, R9, 0x48, !PT ;  /* 0x8000000003097812 */ /* 0x000fc800078e4809 */
[----:B------:R-:W-:-:S07]  /*0ee0*/  LOP3.LUT R5, R9, R5, RZ, 0xfc, !PT ;  /* 0x0000000509057212 */ /* 0x000fce00078efcff */
[----:B------:R-:W-:Y:S05]  /*0ef0*/  @!P0 BRA `(.L_x_9) ;  /* 0x00000000007c8947 */ /* 0x000fea0003800000 */
[----:B------:R-:W-:Y:S01]  /*0f00*/  IMAD.MOV R3, RZ, RZ, -R16 ;  /* 0x000000ffff037224 */ /* 0x000fe200078e0a10 */
[----:B------:R-:W-:Y:S01]  /*0f10*/  DMUL.RP R4, R14, R4 ;  /* 0x000000040e047228 */ /* 0x000fe20000008000 */
[----:B------:R-:W-:-:S06]  /*0f20*/  IMAD.MOV.U32 R2, RZ, RZ, RZ ;  /* 0x000000ffff027224 */ /* 0x000fcc00078e00ff */
[----:B------:R-:W-:-:S03]  /*0f30*/  DFMA R2, R12, -R2, R14 ;  /* 0x800000020c02722b */ /* 0x000fc6000000000e */
[----:B------:R-:W-:-:S03]  /*0f40*/  LOP3.LUT R9, R5, R9, RZ, 0x3c, !PT ;  /* 0x0000000905097212 */ /* 0x000fc600078e3cff */
[----:B------:R-:W-:-:S04]  /*0f50*/  IADD3 R2, PT, PT, -R16, -0x43300000, RZ ;  /* 0xbcd0000010027810 */ /* 0x000fc80007ffe1ff */
[----:B------:R-:W-:-:S04]  /*0f60*/  FSETP.NEU.AND P0, PT, |R3|, R2, PT ;  /* 0x000000020300720b */ /* 0x000fc80003f0d200 */
[----:B------:R-:W-:Y:S02]  /*0f70*/  FSEL R12, R4, R12, !P0 ;  /* 0x0000000c040c7208 */ /* 0x000fe40004000000 */
[----:B------:R-:W-:Y:S01]  /*0f80*/  FSEL R13, R9, R13, !P0 ;  /* 0x0000000d090d7208 */ /* 0x000fe20004000000 */
[----:B------:R-:W-:Y:S06]  /*0f90*/  BRA `(.L_x_9) ;  /* 0x0000000000547947 */ /* 0x000fec0003800000 */
.L_x_8:
[----:B------:R-:W-:-:S14]  /*0fa0*/  DSETP.NAN.AND P0, PT, R4, R4, PT ;  /* 0x000000040400722a */ /* 0x000fdc0003f08000 */
[----:B------:R-:W-:Y:S05]  /*0fb0*/  @P0 BRA `(.L_x_10) ;  /* 0x0000000000440947 */ /* 0x000fea0003800000 */
[----:B------:R-:W-:-:S14]  /*0fc0*/  DSETP.NAN.AND P0, PT, R8, R8, PT ;  /* 0x000000080800722a */ /* 0x000fdc0003f08000 */
[----:B------:R-:W-:Y:S05]  /*0fd0*/  @P0 BRA `(.L_x_11) ;  /* 0x0000000000300947 */ /* 0x000fea0003800000 */
[----:B------:R-:W-:Y:S01]  /*0fe0*/  ISETP.NE.AND P0, PT, R21, R20, PT ;  /* 0x000000141500720c */ /* 0x000fe20003f05270 */
[----:B------:R-:W-:Y:S02]  /*0ff0*/  IMAD.MOV.U32 R12, RZ, RZ, 0x0 ;  /* 0x00000000ff0c7424 */ /* 0x000fe400078e00ff */
[----:B------:R-:W-:-:S10]  /*1000*/  IMAD.MOV.U32 R13, RZ, RZ, -0x80000 ;  /* 0xfff80000ff0d7424 */ /* 0x000fd400078e00ff */
[----:B------:R-:W-:Y:S05]  /*1010*/  @!P0 BRA `(.L_x_9) ;  /* 0x0000000000348947 */ /* 0x000fea0003800000 */
[----:B------:R-:W-:Y:S02]  /*1020*/  ISETP.NE.AND P0, PT, R21, 0x7ff00000, PT ;  /* 0x7ff000001500780c */ /* 0x000fe40003f05270 */
[----:B------:R-:W-:Y:S02]  /*1030*/  LOP3.LUT R13, R5, 0x80000000, R9, 0x48, !PT ;  /* 0x80000000050d7812 */ /* 0x000fe400078e4809 */
[----:B------:R-:W-:-:S13]  /*1040*/  ISETP.EQ.OR P0, PT, R20, RZ, !P0 ;  /* 0x000000ff1400720c */ /* 0x000fda0004702670 */
[----:B------:R-:W-:Y:S01]  /*1050*/  @P0 LOP3.LUT R2, R13, 0x7ff00000, RZ, 0xfc, !PT ;  /* 0x7ff000000d020812 */ /* 0x000fe200078efcff */
[----:B------:R-:W-:Y:S02]  /*1060*/  @!P0 IMAD.MOV.U32 R12, RZ, RZ, RZ ;  /* 0x000000ffff0c8224 */ /* 0x000fe400078e00ff */
[----:B------:R-:W-:Y:S02]  /*1070*/  @P0 IMAD.MOV.U32 R12, RZ, RZ, RZ ;  /* 0x000000ffff0c0224 */ /* 0x000fe400078e00ff */
[----:B------:R-:W-:Y:S01]  /*1080*/  @P0 IMAD.MOV.U32 R13, RZ, RZ, R2 ;  /* 0x000000ffff0d0224 */ /* 0x000fe200078e0002 */
[----:B------:R-:W-:Y:S06]  /*1090*/  BRA `(.L_x_9) ;  /* 0x0000000000147947 */ /* 0x000fec0003800000 */
.L_x_11:
[----:B------:R-:W-:Y:S01]  /*10a0*/  LOP3.LUT R13, R9, 0x80000, RZ, 0xfc, !PT ;  /* 0x00080000090d7812 */ /* 0x000fe200078efcff */
[----:B------:R-:W-:Y:S01]  /*10b0*/  IMAD.MOV.U32 R12, RZ, RZ, R8 ;  /* 0x000000ffff0c7224 */ /* 0x000fe200078e0008 */
[----:B------:R-:W-:Y:S06]  /*10c0*/  BRA `(.L_x_9) ;  /* 0x0000000000087947 */ /* 0x000fec0003800000 */
.L_x_10:
[----:B------:R-:W-:Y:S01]  /*10d0*/  LOP3.LUT R13, R5, 0x80000, RZ, 0xfc, !PT ;  /* 0x00080000050d7812 */ /* 0x000fe200078efcff */
[----:B------:R-:W-:-:S07]  /*10e0*/  IMAD.MOV.U32 R12, RZ, RZ, R4 ;  /* 0x000000ffff0c7224 */ /* 0x000fce00078e0004 */
.L_x_9:
[----:B------:R-:W-:Y:S05]  /*10f0*/  BSYNC.RECONVERGENT B1 ;  /* 0x0000000000017941 */ /* 0x000fea0003800200 */
.L_x_7:
[----:B------:R-:W-:Y:S02]  /*1100*/  IMAD.MOV.U32 R2, RZ, RZ, R0 ;  /* 0x000000ffff027224 */ /* 0x000fe400078e0000 */
[----:B------:R-:W-:Y:S02]  /*1110*/  IMAD.MOV.U32 R3, RZ, RZ, 0x0 ;  /* 0x00000000ff037424 */ /* 0x000fe400078e00ff */
[----:B------:R-:W-:Y:S02]  /*1120*/  IMAD.MOV.U32 R4, RZ, RZ, R12 ;  /* 0x000000ffff047224 */ /* 0x000fe400078e000c */
[----:B------:R-:W-:Y:S01]  /*1130*/  IMAD.MOV.U32 R5, RZ, RZ, R13 ;  /* 0x000000ffff057224 */ /* 0x000fe200078e000d */
[----:B------:R-:W-:Y:S06]  /*1140*/  RET.REL.NODEC R2 `(_Z9calculatePci) ;  /* 0xffffffec02ac7950 */ /* 0x000fec0003c3ffff */
        .type           $_Z9calculatePci$__internal_trig_reduction_slowpathd,@function
        .size           $_Z9calculatePci$__internal_trig_reduction_slowpathd,(.L_x_21 - $_Z9calculatePci$__internal_trig_reduction_slowpathd)
$_Z9calculatePci$__internal_trig_reduction_slowpathd:
[--C-:B------:R-:W-:Y:S01]  /*1150*/  SHF.R.U32.HI R14, RZ, 0x14, R5.reuse ;  /* 0x00000014ff0e7819 */ /* 0x100fe20000011605 */
[----:B------:R-:W-:Y:S02]  /*1160*/  IMAD.MOV.U32 R20, RZ, RZ, R4 ;  /* 0x000000ffff147224 */ /* 0x000fe400078e0004 */
[----:B------:R-:W-:Y:S01]  /*1170*/  IMAD.MOV.U32 R21, RZ, RZ, R5 ;  /* 0x000000ffff157224 */ /* 0x000fe200078e0005 */
[----:B------:R-:W-:Y:S01]  /*1180*/  LOP3.LUT R0, R14, 0x7ff, RZ, 0xc0, !PT ;  /* 0x000007ff0e007812 */ /* 0x000fe200078ec0ff */
[----:B------:R-:W-:-:S03]  /*1190*/  IMAD.MOV.U32 R8, RZ, RZ, RZ ;  /* 0x000000ffff087224 */ /* 0x000fc600078e00ff */
[----:B------:R-:W-:-:S13]  /*11a0*/  ISETP.NE.AND P0, PT, R0, 0x7ff, PT ;  /* 0x000007ff0000780c */ /* 0x000fda0003f05270 */
[----:B------:R-:W-:Y:S05]  /*11b0*/  @!P0 BRA `(.L_x_12) ;  /* 0x0000000800488947 */ /* 0x000fea0003800000 */
[----:B------:R-:W-:Y:S01]  /*11c0*/  VIADD R0, R0, 0xfffffc00 ;  /* 0xfffffc0000007836 */ /* 0x000fe20000000000 */
[----:B------:R-:W-:Y:S01]  /*11d0*/  BSSY.RECONVERGENT B1, `(.L_x_13) ;  /* 0x000002f000017945 */ /* 0x000fe20003800200 */
[----:B------:R-:W-:-:S03]  /*11e0*/  CS2R R12, SRZ ;  /* 0x00000000000c7805 */ /* 0x000fc6000001ff00 */
[----:B------:R-:W-:Y:S02]  /*11f0*/  SHF.R.U32.HI R19, RZ, 0x6, R0 ;  /* 0x00000006ff137819 */ /* 0x000fe40000011600 */
[----:B------:R-:W-:Y:S02]  /*1200*/  ISETP.GE.U32.AND P0, PT, R0, 0x80, PT ;  /* 0x000000800000780c */ /* 0x000fe40003f06070 */
[C---:B------:R-:W-:Y:S02]  /*1210*/  IADD3 R0, PT, PT, -R19.reuse, 0x13, RZ ;  /* 0x0000001313007810 */ /* 0x040fe40007ffe1ff */
[----:B------:R-:W-:Y:S02]  /*1220*/  IADD3 R15, PT, PT, -R19, 0xf, RZ ;  /* 0x0000000f130f7810 */ /* 0x000fe40007ffe1ff */
[----:B------:R-:W-:-:S04]  /*1230*/  SEL R0, R0, 0x12, P0 ;  /* 0x0000001200007807 */ /* 0x000fc80000000000 */
[----:B------:R-:W-:-:S13]  /*1240*/  ISETP.GE.AND P0, PT, R15, R0, PT ;  /* 0x000000000f00720c */ /* 0x000fda0003f06270 */
[----:B------:R-:W-:Y:S05]  /*1250*/  @P0 BRA `(.L_x_14) ;  /* 0x0000000000980947 */ /* 0x000fea0003800000 */
[----:B------:R-:W0:Y:S01]  /*1260*/  LDC.64 R8, c[0x0][0x358] ;  /* 0x0000d600ff087b82 */ /* 0x000e220000000a00 */
[C---:B------:R-:W-:Y:S01]  /*1270*/  SHF.L.U64.HI R21, R20.reuse, 0xb, R21 ;  /* 0x0000000b14157819 */ /* 0x040fe20000010215 */
[----:B------:R-:W-:Y:S01]  /*1280*/  BSSY.RECONVERGENT B2, `(.L_x_15) ;  /* 0x0000022000027945 */ /* 0x000fe20003800200 */
[----:B------:R-:W-:Y:S01]  /*1290*/  IMAD.SHL.U32 R17, R20, 0x800, RZ ;  /* 0x0000080014117824 */ /* 0x000fe200078e00ff */
[----:B------:R-:W-:Y:S01]  /*12a0*/  IADD3 R18, PT, PT, RZ, -R19, -R0 ;  /* 0x80000013ff127210 */ /* 0x000fe20007ffe800 */
[----:B------:R-:W-:Y:S01]  /*12b0*/  IMAD.MOV.U32 R20, RZ, RZ, RZ ;  /* 0x000000ffff147224 */ /* 0x000fe200078e00ff */
[----:B------:R-:W-:Y:S02]  /*12c0*/  CS2R R12, SRZ ;  /* 0x00000000000c7805 */ /* 0x000fe4000001ff00 */
[----:B------:R-:W-:-:S07]  /*12d0*/  LOP3.LUT R21, R21, 0x80000000, RZ, 0xfc, !PT ;  /* 0x8000000015157812 */ /* 0x000fce00078efcff */
.L_x_16:
[----:B------:R-:W1:Y:S01]  /*12e0*/  LDC.64 R10, c[0x4][RZ] ;  /* 0x01000000ff0a7b82 */ /* 0x000e620000000a00 */
[----:B0-----:R-:W-:Y:S02]  /*12f0*/  R2UR UR6, R8 ;  /* 0x00000000080672ca */ /* 0x001fe400000e0000 */
[----:B------:R-:W-:Y:S01]  /*1300*/  R2UR UR7, R9 ;  /* 0x00000000090772ca */ /* 0x000fe200000e0000 */
[----:B-1----:R-:W-:-:S12]  /*1310*/  IMAD.WIDE R10, R15, 0x8, R10 ;  /* 0x000000080f0a7825 */ /* 0x002fd800078e020a */
[----:B------:R-:W2:Y:S01]  /*1320*/  LDG.E.64.CONSTANT R10, desc[UR6][R10.64] ;  /* 0x000000060a0a7981 */ /* 0x000ea2000c1e9b00 */
[----:B------:R-:W-:Y:S02]  /*1330*/  VIADD R18, R18, 0x1 ;  /* 0x0000000112127836 */ /* 0x000fe40000000000 */
[----:B------:R-:W-:Y:S02]  /*1340*/  VIADD R15, R15, 0x1 ;  /* 0x000000010f0f7836 */ /* 0x000fe40000000000 */
[----:B--2---:R-:W-:-:S04]  /*1350*/  IMAD.WIDE.U32 R12, P2, R10, R17, R12 ;  /* 0x000000110a0c7225 */ /* 0x004fc8000784000c */
[----:B------:R-:W-:Y:S02]  /*1360*/  IMAD R23, R10, R21, RZ ;  /* 0x000000150a177224 */ /* 0x000fe400078e02ff */
[CC--:B------:R-:W-:Y:S02]  /*1370*/  IMAD R22, R11.reuse, R17.reuse, RZ ;  /* 0x000000110b167224 */ /* 0x0c0fe400078e02ff */
[----:B------:R-:W-:Y:S01]  /*1380*/  IMAD.HI.U32 R25, R11, R17, RZ ;  /* 0x000000110b197227 */ /* 0x000fe200078e00ff */
[----:B------:R-:W-:-:S03]  /*1390*/  IADD3 R13, P0, PT, R23, R13, RZ ;  /* 0x0000000d170d7210 */ /* 0x000fc60007f1e0ff */
[----:B------:R-:W-:Y:S01]  /*13a0*/  IMAD R23, R20, 0x8, R1 ;  /* 0x0000000814177824 */ /* 0x000fe200078e0201 */
[----:B------:R-:W-:Y:S01]  /*13b0*/  IADD3 R13, P1, PT, R22, R13, RZ ;  /* 0x0000000d160d7210 */ /* 0x000fe20007f3e0ff */
[----:B------:R-:W-:-:S04]  /*13c0*/  IMAD.HI.U32 R22, R10, R21, RZ ;  /* 0x000000150a167227 */ /* 0x000fc800078e00ff */
[----:B------:R-:W-:Y:S01]  /*13d0*/  IMAD.X R10, RZ, RZ, R22, P2 ;  /* 0x000000ffff0a7224 */ /* 0x000fe200010e0616 */
[----:B------:R0:W-:Y:S01]  /*13e0*/  STL.64 [R23], R12 ;  /* 0x0000000c17007387 */ /* 0x0001e20000100a00 */
[----:B------:R-:W-:-:S03]  /*13f0*/  IMAD.HI.U32 R22, R11, R21, RZ ;  /* 0x000000150b167227 */ /* 0x000fc600078e00ff */
[----:B------:R-:W-:Y:S01]  /*1400*/  IADD3.X R10, P0, PT, R25, R10, RZ, P0, !PT ;  /* 0x0000000a190a7210 */ /* 0x000fe2000071e4ff */
[----:B------:R-:W-:Y:S02]  /*1410*/  IMAD R11, R11, R21, RZ ;  /* 0x000000150b0b7224 */ /* 0x000fe400078e02ff */
[----:B------:R-:W-:-:S03]  /*1420*/  VIADD R20, R20, 0x1 ;  /* 0x0000000114147836 */ /* 0x000fc60000000000 */
[----:B------:R-:W-:Y:S01]  /*1430*/  IADD3.X R11, P1, PT, R11, R10, RZ, P1, !PT ;  /* 0x0000000a0b0b7210 */ /* 0x000fe20000f3e4ff */
[----:B------:R-:W-:Y:S01]  /*1440*/  IMAD.X R10, RZ, RZ, R22, P0 ;  /* 0x000000ffff0a7224 */ /* 0x000fe200000e0616 */
[----:B------:R-:W-:-:S03]  /*1450*/  ISETP.NE.AND P0, PT, R18, -0xf, PT ;  /* 0xfffffff11200780c */ /* 0x000fc60003f05270 */
[----:B------:R-:W-:Y:S02]  /*1460*/  IMAD.X R10, RZ, RZ, R10, P1 ;  /* 0x000000ffff0a7224 */ /* 0x000fe400008e060a */
[----:B0-----:R-:W-:Y:S02]  /*1470*/  IMAD.MOV.U32 R12, RZ, RZ, R11 ;  /* 0x000000ffff0c7224 */ /* 0x001fe400078e000b */
[----:B------:R-:W-:-:S06]  /*1480*/  IMAD.MOV.U32 R13, RZ, RZ, R10 ;  /* 0x000000ffff0d7224 */ /* 0x000fcc00078e000a */
[----:B------:R-:W-:Y:S05]  /*1490*/  @P0 BRA `(.L_x_16) ;  /* 0xfffffffc00900947 */ /* 0x000fea000383ffff */
[----:B------:R-:W-:Y:S05]  /*14a0*/  BSYNC.RECONVERGENT B2 ;  /* 0x0000000000027941 */ /* 0x000fea0003800200 */
.L_x_15:
[----:B------:R-:W-:-:S07]  /*14b0*/  IMAD.MOV.U32 R15, RZ, RZ, R0 ;  /* 0x000000ffff0f7224 */ /* 0x000fce00078e0000 */
.L_x_14:
[----:B------:R-:W-:Y:S05]  /*14c0*/  BSYNC.RECONVERGENT B1 ;  /* 0x0000000000017941 */ /* 0x000fea0003800200 */
.L_x_13:
[----:B------:R-:W-:Y:S01]  /*14d0*/  LOP3.LUT P0, R27, R14, 0x3f, RZ, 0xc0, !PT ;  /* 0x0000003f0e1b7812 */ /* 0x000fe2000780c0ff */
[----:B------:R-:W-:-:S04]  /*14e0*/  IMAD.IADD R0, R19, 0x1, R15 ;  /* 0x0000000113007824 */ /* 0x000fc800078e020f */
[----:B------:R-:W-:-:S05]  /*14f0*/  IMAD.U32 R29, R0, 0x8, R1 ;  /* 0x00000008001d7824 */ /* 0x000fca00078e0001 */
[----:B------:R0:W-:Y:S04]  /*1500*/  STL.64 [R29+-0x78], R12 ;  /* 0xffff880c1d007387 */ /* 0x0001e80000100a00 */
[----:B------:R-:W2:Y:S04]  /*1510*/  @P0 LDL.64 R18, [R1+0x8] ;  /* 0x0000080001120983 */ /* 0x000ea80000100a00 */
[----:B------:R-:W3:Y:S04]  /*1520*/  LDL.64 R10, [R1+0x10] ;  /* 0x00001000010a7983 */ /* 0x000ee80000100a00 */
[----:B------:R-:W4:Y:S01]  /*1530*/  LDL.64 R8, [R1+0x18] ;  /* 0x0000180001087983 */ /* 0x000f220000100a00 */
[----:B------:R-:W-:Y:S01]  /*1540*/  @P0 LOP3.LUT R14, R14, 0x3f, RZ, 0xc, !PT ;  /* 0x0000003f0e0e0812 */ /* 0x000fe200078e0cff */
[----:B------:R-:W-:Y:S01]  /*1550*/  BSSY.RECONVERGENT B1, `(.L_x_17) ;  /* 0x0000034000017945 */ /* 0x000fe20003800200 */
[----:B--2---:R-:W-:-:S02]  /*1560*/  @P0 SHF.R.U64 R15, R18, 0x1, R19 ;  /* 0x00000001120f0819 */ /* 0x004fc40000001213 */
[----:B------:R-:W-:Y:S02]  /*1570*/  @P0 SHF.R.U32.HI R17, RZ, 0x1, R19 ;  /* 0x00000001ff110819 */ /* 0x000fe40000011613 */
[CC--:B---3--:R-:W-:Y:S02]  /*1580*/  @P0 SHF.L.U32 R19, R10.reuse, R27.reuse, RZ ;  /* 0x0000001b0a130219 */ /* 0x0c8fe400000006ff */
[----:B------:R-:W-:Y:S02]  /*1590*/  @P0 SHF.R.U64 R0, R15, R14, R17 ;  /* 0x0000000e0f000219 */ /* 0x000fe40000001211 */
[--C-:B------:R-:W-:Y:S02]  /*15a0*/  @P0 SHF.R.U32.HI R25, RZ, 0x1, R11.reuse ;  /* 0x00000001ff190819 */ /* 0x100fe4000001160b */
[C-C-:B------:R-:W-:Y:S02]  /*15b0*/  @P0 SHF.R.U64 R23, R10.reuse, 0x1, R11.reuse ;  /* 0x000000010a170819 */ /* 0x140fe4000000120b */
[----:B------:R-:W-:-:S02]  /*15c0*/  @P0 SHF.L.U64.HI R21, R10, R27, R11 ;  /* 0x0000001b0a150219 */ /* 0x000fc4000001020b */
[----:B0-----:R-:W-:Y:S02]  /*15d0*/  @P0 SHF.R.U32.HI R12, RZ, R14, R17 ;  /* 0x0000000eff0c0219 */ /* 0x001fe40000011611 */
[----:B------:R-:W-:Y:S02]  /*15e0*/  @P0 LOP3.LUT R10, R19, R0, RZ, 0xfc, !PT ;  /* 0x00000000130a0212 */ /* 0x000fe400078efcff */
[-C--:B----4-:R-:W-:Y:S02]  /*15f0*/  @P0 SHF.L.U32 R13, R8, R27.reuse, RZ ;  /* 0x0000001b080d0219 */ /* 0x090fe400000006ff */
[----:B------:R-:W-:Y:S02]  /*1600*/  @P0 SHF.R.U64 R18, R23, R14, R25 ;  /* 0x0000000e17120219 */ /* 0x000fe40000001219 */
[----:B------:R-:W-:Y:S01]  /*1610*/  @P0 LOP3.LUT R11, R21, R12, RZ, 0xfc, !PT ;  /* 0x0000000c150b0212 */ /* 0x000fe200078efcff */
[----:B------:R-:W-:Y:S01]  /*1620*/  IMAD.SHL.U32 R12, R10, 0x4, RZ ;  /* 0x000000040a0c7824 */ /* 0x000fe200078e00ff */
[----:B------:R-:W-:-:S02]  /*1630*/  @P0 SHF.L.U64.HI R27, R8, R27, R9 ;  /* 0x0000001b081b0219 */ /* 0x000fc40000010209 */
[----:B------:R-:W-:Y:S02]  /*1640*/  @P0 LOP3.LUT R8, R13, R18, RZ, 0xfc, !PT ;  /* 0x000000120d080212 */ /* 0x000fe400078efcff */
[----:B------:R-:W-:Y:S02]  /*1650*/  @P0 SHF.R.U32.HI R14, RZ, R14, R25 ;  /* 0x0000000eff0e0219 */ /* 0x000fe40000011619 */
[----:B------:R-:W-:Y:S02]  /*1660*/  SHF.L.U64.HI R18, R10, 0x2, R11 ;  /* 0x000000020a127819 */ /* 0x000fe4000001020b */
[----:B------:R-:W-:Y:S02]  /*1670*/  @P0 LOP3.LUT R9, R27, R14, RZ, 0xfc, !PT ;  /* 0x0000000e1b090212 */ /* 0x000fe400078efcff */
[----:B------:R-:W-:Y:S02]  /*1680*/  SHF.L.W.U32.HI R11, R11, 0x2, R8 ;  /* 0x000000020b0b7819 */ /* 0x000fe40000010e08 */
[----:B------:R-:W-:-:S02]  /*1690*/  IADD3 RZ, P0, PT, RZ, -R12, RZ ;  /* 0x8000000cffff7210 */ /* 0x000fc40007f1e0ff */
[----:B------:R-:W-:Y:S02]  /*16a0*/  LOP3.LUT R0, RZ, R18, RZ, 0x33, !PT ;  /* 0x00000012ff007212 */ /* 0x000fe400078e33ff */
[----:B------:R-:W-:Y:S02]  /*16b0*/  SHF.L.W.U32.HI R8, R8, 0x2, R9 ;  /* 0x0000000208087819 */ /* 0x000fe40000010e09 */
[----:B------:R-:W-:Y:S02]  /*16c0*/  LOP3.LUT R10, RZ, R11, RZ, 0x33, !PT ;  /* 0x0000000bff0a7212 */ /* 0x000fe400078e33ff */
[----:B------:R-:W-:Y:S02]  /*16d0*/  IADD3.X R13, P0, PT, RZ, R0, RZ, P0, !PT ;  /* 0x00000000ff0d7210 */ /* 0x000fe4000071e4ff */
[----:B------:R-:W-:Y:S02]  /*16e0*/  LOP3.LUT R14, RZ, R8, RZ, 0x33, !PT ;  /* 0x00000008ff0e7212 */ /* 0x000fe400078e33ff */
[----:B------:R-:W-:-:S02]  /*16f0*/  IADD3.X R0, P1, PT, RZ, R10, RZ, P0, !PT ;  /* 0x0000000aff007210 */ /* 0x000fc4000073e4ff */
[----:B------:R-:W-:-:S03]  /*1700*/  ISETP.GT.U32.AND P2, PT, R11, -0x1, PT ;  /* 0xffffffff0b00780c */ /* 0x000fc60003f44070 */
[----:B------:R-:W-:Y:S01]  /*1710*/  IMAD.X R15, RZ, RZ, R14, P1 ;  /* 0x000000ffff0f7224 */ /* 0x000fe200008e060e */
[----:B------:R-:W-:-:S04]  /*1720*/  ISETP.GT.AND.EX P0, PT, R8, -0x1, PT, P2 ;  /* 0xffffffff0800780c */ /* 0x000fc80003f04320 */
[----:B------:R-:W-:Y:S02]  /*1730*/  SEL R10, R8, R15, P0 ;  /* 0x0000000f080a7207 */ /* 0x000fe40000000000 */
[----:B------:R-:W-:Y:S02]  /*1740*/  SEL R19, R11, R0, P0 ;  /* 0x000000000b137207 */ /* 0x000fe40000000000 */
[----:B------:R-:W-:Y:S02]  /*1750*/  ISETP.NE.U32.AND P1, PT, R10, RZ, PT ;  /* 0x000000ff0a00720c */ /* 0x000fe40003f25070 */
[----:B------:R-:W-:Y:S02]  /*1760*/  SEL R15, R18, R13, P0 ;  /* 0x0000000d120f7207 */ /* 0x000fe40000000000 */
[----:B------:R-:W-:Y:S01]  /*1770*/  SEL R11, R19, R10, !P1 ;  /* 0x0000000a130b7207 */ /* 0x000fe20004800000 */
[----:B------:R-:W-:-:S05]  /*1780*/  @!P0 IMAD.MOV R12, RZ, RZ, -R12 ;  /* 0x000000ffff0c8224 */ /* 0x000fca00078e0a0c */
[----:B------:R-:W0:Y:S02]  /*1790*/  FLO.U32 R11, R11 ;  /* 0x0000000b000b7300 */ /* 0x000e2400000e0000 */
[C---:B0-----:R-:W-:Y:S02]  /*17a0*/  IADD3 R14, PT, PT, -R11.reuse, 0x1f, RZ ;  /* 0x0000001f0b0e7810 */ /* 0x041fe40007ffe1ff */
[----:B------:R-:W-:-:S03]  /*17b0*/  IADD3 R0, PT, PT, -R11, 0x3f, RZ ;  /* 0x0000003f0b007810 */ /* 0x000fc60007ffe1ff */
[----:B------:R-:W-:-:S05]  /*17c0*/  @P1 IMAD.MOV R0, RZ, RZ, R14 ;  /* 0x000000ffff001224 */ /* 0x000fca00078e020e */
[----:B------:R-:W-:-:S13]  /*17d0*/  ISETP.NE.AND P1, PT, R0, RZ, PT ;  /* 0x000000ff0000720c */ /* 0x000fda0003f25270 */
[----:B------:R-:W-:Y:S05]  /*17e0*/  @!P1 BRA `(.L_x_18) ;  /* 0x0000000000289947 */ /* 0x000fea0003800000 */
[--C-:B------:R-:W-:Y:S02]  /*17f0*/  SHF.R.U64 R13, R12, 0x1, R15.reuse ;  /* 0x000000010c0d7819 */ /* 0x100fe4000000120f */
[C---:B------:R-:W-:Y:S02]  /*1800*/  LOP3.LUT R11, R0.reuse, 0x3f, RZ, 0xc0, !PT ;  /* 0x0000003f000b7812 */ /* 0x040fe400078ec0ff */
[----:B------:R-:W-:Y:S02]  /*1810*/  SHF.R.U32.HI R15, RZ, 0x1, R15 ;  /* 0x00000001ff0f7819 */ /* 0x000fe4000001160f */
[----:B------:R-:W-:Y:S02]  /*1820*/  LOP3.LUT R12, R0, 0x3f, RZ, 0xc, !PT ;  /* 0x0000003f000c7812 */ /* 0x000fe400078e0cff */
[CC--:B------:R-:W-:Y:S02]  /*1830*/  SHF.L.U64.HI R17, R19.reuse, R11.reuse, R10 ;  /* 0x0000000b13117219 */ /* 0x0c0fe4000001020a */
[----:B------:R-:W-:-:S02]  /*1840*/  SHF.L.U32 R11, R19, R11, RZ ;  /* 0x0000000b130b7219 */ /* 0x000fc400000006ff */
[-CC-:B------:R-:W-:Y:S02]  /*1850*/  SHF.R.U64 R10, R13, R12.reuse, R15.reuse ;  /* 0x0000000c0d0a7219 */ /* 0x180fe4000000120f */
[----:B------:R-:W-:Y:S02]  /*1860*/  SHF.R.U32.HI R12, RZ, R12, R15 ;  /* 0x0000000cff0c7219 */ /* 0x000fe4000001160f */
[----:B------:R-:W-:Y:S02]  /*1870*/  LOP3.LUT R19, R11, R10, RZ, 0xfc, !PT ;  /* 0x0000000a0b137212 */ /* 0x000fe400078efcff */
[----:B------:R-:W-:-:S07]  /*1880*/  LOP3.LUT R10, R17, R12, RZ, 0xfc, !PT ;  /* 0x0000000c110a7212 */ /* 0x000fce00078efcff */
.L_x_18:
[----:B------:R-:W-:Y:S05]  /*1890*/  BSYNC.RECONVERGENT B1 ;  /* 0x0000000000017941 */ /* 0x000fea0003800200 */
.L_x_17:
[----:B------:R-:W-:Y:S01]  /*18a0*/  IMAD.WIDE.U32 R14, R19, 0x2168c235, RZ ;  /* 0x2168c235130e7825 */ /* 0x000fe200078e00ff */
[----:B------:R-:W-:-:S03]  /*18b0*/  SHF.R.U32.HI R9, RZ, 0x1e, R9 ;  /* 0x0000001eff097819 */ /* 0x000fc60000011609 */
[----:B------:R-:W-:Y:S01]  /*18c0*/  IMAD.MOV.U32 R12, RZ, RZ, R15 ;  /* 0x000000ffff0c7224 */ /* 0x000fe200078e000f */
[----:B------:R-:W-:Y:S01]  /*18d0*/  IADD3 RZ, P1, PT, R14, R14, RZ ;  /* 0x0000000e0eff7210 */ /* 0x000fe20007f3e0ff */
[----:B------:R-:W-:Y:S01]  /*18e0*/  IMAD.MOV.U32 R13, RZ, RZ, RZ ;  /* 0x000000ffff0d7224 */ /* 0x000fe200078e00ff */
[----:B------:R-:W-:Y:S01]  /*18f0*/  LEA.HI R8, R8, R9, RZ, 0x1 ;  /* 0x0000000908087211 */ /* 0x000fe200078f08ff */
[----:B------:R-:W-:-:S04]  /*1900*/  IMAD.HI.U32 R4, R10, -0x36f0255e, RZ ;  /* 0xc90fdaa20a047827 */ /* 0x000fc800078e00ff */
[----:B------:R-:W-:-:S04]  /*1910*/  IMAD.WIDE.U32 R12, R19, -0x36f0255e, R12 ;  /* 0xc90fdaa2130c7825 */ /* 0x000fc800078e000c */
[C---:B------:R-:W-:Y:S02]  /*1920*/  IMAD R11, R10.reuse, -0x36f0255e, RZ ;  /* 0xc90fdaa20a0b7824 */ /* 0x040fe400078e02ff */
[----:B------:R-:W-:-:S04]  /*1930*/  IMAD.WIDE.U32 R12, P2, R10, 0x2168c235, R12 ;  /* 0x2168c2350a0c7825 */ /* 0x000fc8000784000c */
[----:B------:R-:W-:Y:S01]  /*1940*/  IMAD.X R4, RZ, RZ, R4, P2 ;  /* 0x000000ffff047224 */ /* 0x000fe200010e0604 */
[----:B------:R-:W-:Y:S02]  /*1950*/  IADD3 R10, P2, PT, R11, R13, RZ ;  /* 0x0000000d0b0a7210 */ /* 0x000fe40007f5e0ff */
[----:B------:R-:W-:Y:S02]  /*1960*/  IADD3.X RZ, P1, PT, R12, R12, RZ, P1, !PT ;  /* 0x0000000c0cff7210 */ /* 0x000fe40000f3e4ff */
[C---:B------:R-:W-:Y:S01]  /*1970*/  ISETP.GT.U32.AND P3, PT, R10.reuse, RZ, PT ;  /* 0x000000ff0a00720c */ /* 0x040fe20003f64070 */
[----:B------:R-:W-:Y:S01]  /*1980*/  IMAD.X R4, RZ, RZ, R4, P2 ;  /* 0x000000ffff047224 */ /* 0x000fe200010e0604 */
[----:B------:R-:W-:-:S04]  /*1990*/  IADD3.X R11, P2, PT, R10, R10, RZ, P1, !PT ;  /* 0x0000000a0a0b7210 */ /* 0x000fc80000f5e4ff */
[C---:B------:R-:W-:Y:S01]  /*19a0*/  ISETP.GT.AND.EX P1, PT, R4.reuse, RZ, PT, P3 ;  /* 0x000000ff0400720c */ /* 0x040fe20003f24330 */
[----:B------:R-:W-:-:S03]  /*19b0*/  IMAD.X R13, R4, 0x1, R4, P2 ;  /* 0x00000001040d7824 */ /* 0x000fc600010e0604 */
[----:B------:R-:W-:Y:S02]  /*19c0*/  SEL R10, R11, R10, P1 ;  /* 0x0000000a0b0a7207 */ /* 0x000fe40000800000 */
[----:B------:R-:W-:Y:S02]  /*19d0*/  SEL R11, R13, R4, P1 ;  /* 0x000000040d0b7207 */ /* 0x000fe40000800000 */
[----:B------:R-:W-:Y:S02]  /*19e0*/  IADD3 R10, P2, PT, R10, 0x1, RZ ;  /* 0x000000010a0a7810 */ /* 0x000fe40007f5e0ff */
[----:B------:R-:W-:Y:S02]  /*19f0*/  SEL R13, RZ, 0xffffffff, !P1 ;  /* 0xffffffffff0d7807 */ /* 0x000fe40004800000 */
[----:B------:R-:W-:Y:S01]  /*1a00*/  LOP3.LUT P1, R4, R5, 0x80000000, RZ, 0xc0, !PT ;  /* 0x8000000005047812 */ /* 0x000fe2000782c0ff */
[----:B------:R-:W-:Y:S02]  /*1a10*/  IMAD.X R11, RZ, RZ, R11, P2 ;  /* 0x000000ffff0b7224 */ /* 0x000fe400010e060b */
[----:B------:R-:W-:Y:S01]  /*1a20*/  IMAD.IADD R5, R13, 0x1, -R0 ;  /* 0x000000010d057824 */ /* 0x000fe200078e0a00 */
[----:B------:R-:W-:-:S02]  /*1a30*/  @!P0 LOP3.LUT R4, R4, 0x80000000, RZ, 0x3c, !PT ;  /* 0x8000000004048812 */ /* 0x000fc400078e3cff */
[----:B------:R-:W-:Y:S01]  /*1a40*/  SHF.R.U64 R10, R10, 0xa, R11 ;  /* 0x0000000a0a0a7819 */ /* 0x000fe2000000120b */
[----:B------:R-:W-:-:S03]  /*1a50*/  IMAD.SHL.U32 R5, R5, 0x100000, RZ ;  /* 0x0010000005057824 */ /* 0x000fc600078e00ff */
[----:B------:R-:W-:-:S03]  /*1a60*/  IADD3 R10, P2, PT, R10, 0x1, RZ ;  /* 0x000000010a0a7810 */ /* 0x000fc60007f5e0ff */
[----:B------:R-:W-:Y:S01]  /*1a70*/  @P1 IMAD.MOV R8, RZ, RZ, -R8 ;  /* 0x000000ffff081224 */ /* 0x000fe200078e0a08 */
[----:B------:R-:W-:-:S04]  /*1a80*/  LEA.HI.X R11, R11, RZ, RZ, 0x16, P2 ;  /* 0x000000ff0b0b7211 */ /* 0x000fc800010fb4ff */
[--C-:B------:R-:W-:Y:S02]  /*1a90*/  SHF.R.U64 R0, R10, 0x1, R11.reuse ;  /* 0x000000010a007819 */ /* 0x100fe4000000120b */
[----:B------:R-:W-:Y:S02]  /*1aa0*/  SHF.R.U32.HI R10, RZ, 0x1, R11 ;  /* 0x00000001ff0a7819 */ /* 0x000fe4000001160b */
[----:B------:R-:W-:-:S04]  /*1ab0*/  IADD3 R20, P2, P3, RZ, RZ, R0 ;  /* 0x000000ffff147210 */ /* 0x000fc80007b5e000 */
[----:B------:R-:W-:-:S04]  /*1ac0*/  IADD3.X R5, PT, PT, R5, 0x3fe00000, R10, P2, P3 ;  /* 0x3fe0000005057810 */ /* 0x000fc800017e640a */
[----:B------:R-:W-:-:S07]  /*1ad0*/  LOP3.LUT R21, R5, R4, RZ, 0xfc, !PT ;  /* 0x0000000405157212 */ /* 0x000fce00078efcff */
.L_x_12:
[----:B------:R-:W-:Y:S02]  /*1ae0*/  IMAD.MOV.U32 R17, RZ, RZ, 0x0 ;  /* 0x00000000ff117424 */ /* 0x000fe400078e00ff */
[----:B------:R-:W-:Y:S02]  /*1af0*/  IMAD.MOV.U32 R0, RZ, RZ, R8 ;  /* 0x000000ffff007224 */ /* 0x000fe400078e0008 */
[----:B------:R-:W-:Y:S05]  /*1b00*/  RET.REL.NODEC R16 `(_Z9calculatePci) ;  /* 0xffffffe4103c7950 */ /* 0x000fea0003c3ffff */
.L_x_19:
[----:B------:R-:W-:-:S00]  /*1b10*/  BRA `(.L_x_19) ;  /* 0xfffffffc00fc7947 */ /* 0x000fc0000383ffff */
[----:B------:R-:W-:-:S00]  /*1b20*/  NOP ;  /* 0x0000000000007918 */ /* 0x000fc00000000000 */
        /* <DEDUP_REMOVED lines=13> */
.L_x_21:


//--------------------- .nv.global.init           --------------------------
	.section	.nv.global.init,"aw",@progbits
	.align	16
.nv.global.init:
	.type		__cudart_sin_cos_coeffs,@object
	.size		__cudart_sin_cos_coeffs,(__cudart_i2opi_d - __cudart_sin_cos_coeffs)
__cudart_sin_cos_coeffs:
        /*0000*/ 	.byte	0x46, 0xd2, 0xb0, 0x2c, 0xf1, 0xe5, 0x5a, 0xbe, 0x92, 0xe3, 0xac, 0x69, 0xe3, 0x1d, 0xc7, 0x3e
        /*0010*/ 	.byte	0xa1, 0x62, 0xdb, 0x19, 0xa0, 0x01, 0x2a, 0xbf, 0x18, 0x08, 0x11, 0x11, 0x11, 0x11, 0x81, 0x3f
        /*0020*/ 	.byte	0x54, 0x55, 0x55, 0x55, 0x55, 0x55, 0xc5, 0xbf, 0x00, 0x00, 0x00, 0x00, 0x00, 0x00, 0x00, 0x00
        /*0030*/ 	.byte	0x00, 0x00, 0x00, 0x00, 0x00, 0x00, 0x00, 0x00, 0x64, 0x81, 0xfd, 0x20, 0x83, 0xff, 0xa8, 0xbd
        /*0040*/ 	.byte	0x28, 0x85, 0xef, 0xc1, 0xa7, 0xee, 0x21, 0x3e, 0xd9, 0xe6, 0x06, 0x8e, 0x4f, 0x7e, 0x92, 0xbe
        /*0050*/ 	.byte	0xe9, 0xbc, 0xdd, 0x19, 0xa0, 0x01, 0xfa, 0x3e, 0x47, 0x5d, 0xc1, 0x16, 0x6c, 0xc1, 0x56, 0xbf
        /*0060*/ 	.byte	0x51, 0x55, 0x55, 0x55, 0x55, 0x55, 0xa5, 0x3f, 0x00, 0x00, 0x00, 0x00, 0x00, 0x00, 0xe0, 0xbf
        /*0070*/ 	.byte	0x00, 0x00, 0x00, 0x00, 0x00, 0x00, 0xf0, 0x3f, 0x00, 0x00, 0x00, 0x00, 0x00, 0x00, 0x00, 0x00
	.type		__cudart_i2opi_d,@object
	.size		__cudart_i2opi_d,(.L_0 - __cudart_i2opi_d)
__cudart_i2opi_d:
        /* <DEDUP_REMOVED lines=9> */
.L_0:


//--------------------- .nv.shared.reserved.0     --------------------------
	.section	.nv.shared.reserved.0,"aw",@nobits
	.weak		__nv_reservedSMEM_offset_0_alias
	.size		__nv_reservedSMEM_offset_0_alias, 0, 64
	.other		__nv_reservedSMEM_offset_0_alias,@"STO_CUDA_RESERVED_SHARED STV_DEFAULT"
__nv_reservedSMEM_offset_0_alias:
	.zero		0
	.zero		64


//--------------------- .nv.constant0._Z9calculatePci --------------------------
	.section	.nv.constant0._Z9calculatePci,"a",@progbits
	.sectionflags	@""
	.align	4
.nv.constant0._Z9calculatePci:
	.zero		908


//--------------------- SYMBOLS --------------------------

	.type		.nv.reservedSmem.offset0,@object
	.size		.nv.reservedSmem.offset0,0x4
